//
// Generated by NVIDIA NVVM Compiler
//
// Compiler Build ID: CL-36424714
// Cuda compilation tools, release 13.0, V13.0.88
// Based on NVVM 20.0.0
//

.version 9.0
.target sm_100
.address_size 64

	// .globl	_Z8run_stepiiPdS_S_S_S_S_S_PiS_S_S_
.func  (.param .b64 func_retval0) __internal_accurate_pow
(
	.param .b64 __internal_accurate_pow_param_0
)
;

.visible .entry _Z8run_stepiiPdS_S_S_S_S_S_PiS_S_S_(
	.param .u32 _Z8run_stepiiPdS_S_S_S_S_S_PiS_S_S__param_0,
	.param .u32 _Z8run_stepiiPdS_S_S_S_S_S_PiS_S_S__param_1,
	.param .u64 .ptr .align 1 _Z8run_stepiiPdS_S_S_S_S_S_PiS_S_S__param_2,
	.param .u64 .ptr .align 1 _Z8run_stepiiPdS_S_S_S_S_S_PiS_S_S__param_3,
	.param .u64 .ptr .align 1 _Z8run_stepiiPdS_S_S_S_S_S_PiS_S_S__param_4,
	.param .u64 .ptr .align 1 _Z8run_stepiiPdS_S_S_S_S_S_PiS_S_S__param_5,
	.param .u64 .ptr .align 1 _Z8run_stepiiPdS_S_S_S_S_S_PiS_S_S__param_6,
	.param .u64 .ptr .align 1 _Z8run_stepiiPdS_S_S_S_S_S_PiS_S_S__param_7,
	.param .u64 .ptr .align 1 _Z8run_stepiiPdS_S_S_S_S_S_PiS_S_S__param_8,
	.param .u64 .ptr .align 1 _Z8run_stepiiPdS_S_S_S_S_S_PiS_S_S__param_9,
	.param .u64 .ptr .align 1 _Z8run_stepiiPdS_S_S_S_S_S_PiS_S_S__param_10,
	.param .u64 .ptr .align 1 _Z8run_stepiiPdS_S_S_S_S_S_PiS_S_S__param_11,
	.param .u64 .ptr .align 1 _Z8run_stepiiPdS_S_S_S_S_S_PiS_S_S__param_12
)
{
	.reg .pred 	%p<63>;
	.reg .b32 	%r<132>;
	.reg .b64 	%rd<143>;
	.reg .b64 	%fd<234>;

	ld.param.u32 	%r47, [_Z8run_stepiiPdS_S_S_S_S_S_PiS_S_S__param_1];
	ld.param.u64 	%rd33, [_Z8run_stepiiPdS_S_S_S_S_S_PiS_S_S__param_2];
	ld.param.u64 	%rd34, [_Z8run_stepiiPdS_S_S_S_S_S_PiS_S_S__param_3];
	ld.param.u64 	%rd35, [_Z8run_stepiiPdS_S_S_S_S_S_PiS_S_S__param_4];
	ld.param.u64 	%rd36, [_Z8run_stepiiPdS_S_S_S_S_S_PiS_S_S__param_5];
	ld.param.u64 	%rd37, [_Z8run_stepiiPdS_S_S_S_S_S_PiS_S_S__param_6];
	ld.param.u64 	%rd38, [_Z8run_stepiiPdS_S_S_S_S_S_PiS_S_S__param_7];
	ld.param.u64 	%rd39, [_Z8run_stepiiPdS_S_S_S_S_S_PiS_S_S__param_8];
	ld.param.u64 	%rd40, [_Z8run_stepiiPdS_S_S_S_S_S_PiS_S_S__param_9];
	ld.param.u64 	%rd41, [_Z8run_stepiiPdS_S_S_S_S_S_PiS_S_S__param_10];
	ld.param.u64 	%rd42, [_Z8run_stepiiPdS_S_S_S_S_S_PiS_S_S__param_11];
	ld.param.u64 	%rd43, [_Z8run_stepiiPdS_S_S_S_S_S_PiS_S_S__param_12];
	cvta.to.global.u64 	%rd1, %rd40;
	cvta.to.global.u64 	%rd2, %rd39;
	cvta.to.global.u64 	%rd3, %rd43;
	cvta.to.global.u64 	%rd4, %rd42;
	cvta.to.global.u64 	%rd5, %rd41;
	cvta.to.global.u64 	%rd6, %rd35;
	cvta.to.global.u64 	%rd7, %rd38;
	cvta.to.global.u64 	%rd8, %rd34;
	cvta.to.global.u64 	%rd9, %rd37;
	cvta.to.global.u64 	%rd10, %rd33;
	cvta.to.global.u64 	%rd11, %rd36;
	mov.u32 	%r48, %tid.x;
	mov.u32 	%r49, %ctaid.x;
	mov.u32 	%r50, %ntid.x;
	mad.lo.s32 	%r130, %r49, %r50, %r48;
	mov.u32 	%r51, %nctaid.x;
	mul.lo.s32 	%r2, %r50, %r51;
	setp.ge.s32 	%p2, %r130, %r47;
	@%p2 bra 	$L__BB0_7;
	add.s32 	%r52, %r130, %r2;
	max.s32 	%r53, %r47, %r52;
	setp.lt.s32 	%p3, %r52, %r47;
	selp.u32 	%r54, 1, 0, %p3;
	add.s32 	%r55, %r52, %r54;
	sub.s32 	%r56, %r53, %r55;
	div.u32 	%r57, %r56, %r2;
	add.s32 	%r3, %r57, %r54;
	and.b32  	%r58, %r3, 3;
	setp.eq.s32 	%p4, %r58, 3;
	mov.u32 	%r118, %r130;
	@%p4 bra 	$L__BB0_4;
	add.s32 	%r60, %r3, 1;
	and.b32  	%r4, %r60, 3;
	mov.b32 	%r117, 0;
	mov.u32 	%r118, %r130;
$L__BB0_3:
	.pragma "nounroll";
	mul.wide.s32 	%rd44, %r118, 8;
	add.s64 	%rd45, %rd5, %rd44;
	mov.b64 	%rd46, 0;
	st.global.u64 	[%rd45], %rd46;
	add.s64 	%rd47, %rd4, %rd44;
	st.global.u64 	[%rd47], %rd46;
	add.s64 	%rd48, %rd3, %rd44;
	st.global.u64 	[%rd48], %rd46;
	add.s32 	%r118, %r118, %r2;
	add.s32 	%r117, %r117, 1;
	setp.ne.s32 	%p5, %r117, %r4;
	@%p5 bra 	$L__BB0_3;
$L__BB0_4:
	setp.lt.u32 	%p6, %r3, 3;
	@%p6 bra 	$L__BB0_7;
	mul.wide.s32 	%rd54, %r2, 8;
	shl.b32 	%r61, %r2, 2;
$L__BB0_6:
	mul.wide.s32 	%rd49, %r118, 8;
	add.s64 	%rd50, %rd5, %rd49;
	mov.b64 	%rd51, 0;
	st.global.u64 	[%rd50], %rd51;
	add.s64 	%rd52, %rd4, %rd49;
	st.global.u64 	[%rd52], %rd51;
	add.s64 	%rd53, %rd3, %rd49;
	st.global.u64 	[%rd53], %rd51;
	add.s64 	%rd55, %rd50, %rd54;
	st.global.u64 	[%rd55], %rd51;
	add.s64 	%rd56, %rd52, %rd54;
	st.global.u64 	[%rd56], %rd51;
	add.s64 	%rd57, %rd53, %rd54;
	st.global.u64 	[%rd57], %rd51;
	add.s64 	%rd58, %rd55, %rd54;
	st.global.u64 	[%rd58], %rd51;
	add.s64 	%rd59, %rd56, %rd54;
	st.global.u64 	[%rd59], %rd51;
	add.s64 	%rd60, %rd57, %rd54;
	st.global.u64 	[%rd60], %rd51;
	add.s64 	%rd61, %rd58, %rd54;
	st.global.u64 	[%rd61], %rd51;
	add.s64 	%rd62, %rd59, %rd54;
	st.global.u64 	[%rd62], %rd51;
	add.s64 	%rd63, %rd60, %rd54;
	st.global.u64 	[%rd63], %rd51;
	add.s32 	%r118, %r61, %r118;
	setp.lt.s32 	%p7, %r118, %r47;
	@%p7 bra 	$L__BB0_6;
$L__BB0_7:
	setp.ge.s32 	%p8, %r130, %r47;
	bar.sync 	0;
	@%p8 bra 	$L__BB0_44;
	setp.lt.s32 	%p9, %r47, 1;
	mov.f64 	%fd35, 0d3F847AE147AE147B;
	mul.rn.f64 	%fd36, %fd35, %fd35;
	fma.rn.f64 	%fd37, %fd36, 0d3DE5DB65F9785EBA, 0dBE5AE5F12CB0D246;
	fma.rn.f64 	%fd38, %fd37, %fd36, 0d3EC71DE369ACE392;
	fma.rn.f64 	%fd39, %fd38, %fd36, 0dBF2A01A019DB62A1;
	fma.rn.f64 	%fd40, %fd39, %fd36, 0d3F81111111110818;
	fma.rn.f64 	%fd41, %fd40, %fd36, 0dBFC5555555555554;
	fma.rn.f64 	%fd42, %fd41, %fd36, 0d0000000000000000;
	fma.rn.f64 	%fd43, %fd42, 0d3F847AE147AE147B, 0d3F847AE147AE147B;
	abs.f64 	%fd1, %fd43;
	mov.f64 	%fd44, 0d3FF8000000000000;
	{
	.reg .b32 %temp; 
	mov.b64 	{%temp, %r12}, %fd44;
	}
	and.b32  	%r13, %r12, 2146435072;
	setp.eq.s32 	%p10, %r13, 1073741824;
	setp.lt.s32 	%p11, %r12, 0;
	selp.b32 	%r14, 0, 2146435072, %p11;
	and.b32  	%r62, %r12, 2147483647;
	setp.ne.s32 	%p12, %r62, 1071644672;
	and.pred  	%p1, %p10, %p12;
	or.b32  	%r15, %r14, -2147483648;
	@%p9 bra 	$L__BB0_44;
	and.b32  	%r16, %r47, 1;
	and.b32  	%r17, %r47, 2147483646;
	add.s64 	%rd12, %rd2, 8;
	add.s64 	%rd13, %rd1, 4;
	add.s64 	%rd14, %rd10, 8;
	mov.u32 	%r120, %r130;
$L__BB0_10:
	setp.eq.s32 	%p13, %r47, 1;
	mul.wide.s32 	%rd64, %r120, 8;
	add.s64 	%rd15, %rd10, %rd64;
	add.s64 	%rd16, %rd8, %rd64;
	add.s64 	%rd17, %rd6, %rd64;
	add.s64 	%rd18, %rd5, %rd64;
	add.s64 	%rd19, %rd4, %rd64;
	add.s64 	%rd20, %rd3, %rd64;
	mov.b32 	%r123, 0;
	@%p13 bra 	$L__BB0_33;
	add.s64 	%rd139, %rd8, 8;
	add.s64 	%rd138, %rd6, 8;
	neg.s32 	%r121, %r120;
	mov.b32 	%r122, 0;
	mov.u64 	%rd140, %rd14;
	mov.u64 	%rd141, %rd13;
	mov.u64 	%rd142, %rd12;
$L__BB0_12:
	setp.eq.s32 	%p14, %r121, 0;
	@%p14 bra 	$L__BB0_22;
	ld.global.f64 	%fd45, [%rd142+-8];
	ld.global.u32 	%r65, [%rd141+-4];
	setp.eq.s32 	%p15, %r65, 1;
	mul.f64 	%fd46, %fd45, 0d3FE0000000000000;
	fma.rn.f64 	%fd47, %fd1, %fd46, %fd45;
	selp.f64 	%fd2, %fd47, %fd45, %p15;
	ld.global.f64 	%fd48, [%rd140+-8];
	ld.global.f64 	%fd49, [%rd15];
	sub.f64 	%fd3, %fd48, %fd49;
	ld.global.f64 	%fd50, [%rd139+-8];
	ld.global.f64 	%fd51, [%rd16];
	sub.f64 	%fd4, %fd50, %fd51;
	ld.global.f64 	%fd52, [%rd138+-8];
	ld.global.f64 	%fd53, [%rd17];
	sub.f64 	%fd5, %fd52, %fd53;
	mul.f64 	%fd54, %fd4, %fd4;
	fma.rn.f64 	%fd55, %fd3, %fd3, %fd54;
	fma.rn.f64 	%fd56, %fd5, %fd5, %fd55;
	add.f64 	%fd6, %fd56, 0d3EB0C6F7A0B5ED8D;
	{
	.reg .b32 %temp; 
	mov.b64 	{%temp, %r22}, %fd6;
	}
	setp.eq.f64 	%p16, %fd6, 0d0000000000000000;
	@%p16 bra 	$L__BB0_15;
	abs.f64 	%fd57, %fd6;
	{ // callseq 0, 0
	.param .b64 param0;
	st.param.f64 	[param0], %fd57;
	.param .b64 retval0;
	call.uni (retval0), 
	__internal_accurate_pow, 
	(
	param0
	);
	ld.param.f64 	%fd58, [retval0];
	} // callseq 0
	setp.lt.s32 	%p17, %r22, 0;
	selp.f64 	%fd229, 0dFFF8000000000000, %fd58, %p17;
	bra.uni 	$L__BB0_16;
$L__BB0_15:
	setp.lt.s32 	%p18, %r12, 0;
	setp.eq.s32 	%p19, %r13, 1073741824;
	selp.b32 	%r66, %r22, 0, %p19;
	or.b32  	%r67, %r66, 2146435072;
	selp.b32 	%r68, %r67, %r66, %p18;
	mov.b32 	%r69, 0;
	mov.b64 	%fd229, {%r69, %r68};
$L__BB0_16:
	add.f64 	%fd60, %fd6, 0d3FF8000000000000;
	{
	.reg .b32 %temp; 
	mov.b64 	{%temp, %r70}, %fd60;
	}
	and.b32  	%r71, %r70, 2146435072;
	setp.ne.s32 	%p20, %r71, 2146435072;
	@%p20 bra 	$L__BB0_21;
	setp.nan.f64 	%p21, %fd6, %fd6;
	@%p21 bra 	$L__BB0_20;
	setp.neu.f64 	%p22, %fd6, 0d7FF0000000000000;
	@%p22 bra 	$L__BB0_21;
	setp.lt.s32 	%p23, %r22, 0;
	selp.b32 	%r72, %r15, %r14, %p1;
	selp.b32 	%r73, %r72, %r14, %p23;
	mov.b32 	%r74, 0;
	mov.b64 	%fd229, {%r74, %r73};
	bra.uni 	$L__BB0_21;
$L__BB0_20:
	mov.f64 	%fd61, 0d3FF8000000000000;
	add.rn.f64 	%fd229, %fd6, %fd61;
$L__BB0_21:
	setp.eq.f64 	%p24, %fd6, 0d3FF0000000000000;
	selp.f64 	%fd62, 0d3FF0000000000000, %fd229, %p24;
	mul.f64 	%fd63, %fd2, 0d3DD25868F4DEAE16;
	mul.f64 	%fd64, %fd63, %fd3;
	div.rn.f64 	%fd65, %fd64, %fd62;
	ld.global.f64 	%fd66, [%rd18];
	add.f64 	%fd67, %fd66, %fd65;
	st.global.f64 	[%rd18], %fd67;
	mul.f64 	%fd68, %fd63, %fd4;
	div.rn.f64 	%fd69, %fd68, %fd62;
	ld.global.f64 	%fd70, [%rd19];
	add.f64 	%fd71, %fd69, %fd70;
	st.global.f64 	[%rd19], %fd71;
	mul.f64 	%fd72, %fd63, %fd5;
	div.rn.f64 	%fd73, %fd72, %fd62;
	ld.global.f64 	%fd74, [%rd20];
	add.f64 	%fd75, %fd73, %fd74;
	st.global.f64 	[%rd20], %fd75;
$L__BB0_22:
	add.s32 	%r75, %r122, 1;
	setp.eq.s32 	%p25, %r75, %r120;
	@%p25 bra 	$L__BB0_32;
	ld.global.f64 	%fd76, [%rd142];
	ld.global.u32 	%r76, [%rd141];
	setp.eq.s32 	%p26, %r76, 1;
	mul.f64 	%fd77, %fd76, 0d3FE0000000000000;
	fma.rn.f64 	%fd78, %fd1, %fd77, %fd76;
	selp.f64 	%fd13, %fd78, %fd76, %p26;
	ld.global.f64 	%fd79, [%rd140];
	ld.global.f64 	%fd80, [%rd15];
	sub.f64 	%fd14, %fd79, %fd80;
	ld.global.f64 	%fd81, [%rd139];
	ld.global.f64 	%fd82, [%rd16];
	sub.f64 	%fd15, %fd81, %fd82;
	ld.global.f64 	%fd83, [%rd138];
	ld.global.f64 	%fd84, [%rd17];
	sub.f64 	%fd16, %fd83, %fd84;
	mul.f64 	%fd85, %fd15, %fd15;
	fma.rn.f64 	%fd86, %fd14, %fd14, %fd85;
	fma.rn.f64 	%fd87, %fd16, %fd16, %fd86;
	add.f64 	%fd17, %fd87, 0d3EB0C6F7A0B5ED8D;
	{
	.reg .b32 %temp; 
	mov.b64 	{%temp, %r23}, %fd17;
	}
	setp.eq.f64 	%p27, %fd17, 0d0000000000000000;
	@%p27 bra 	$L__BB0_25;
	abs.f64 	%fd88, %fd17;
	{ // callseq 1, 0
	.param .b64 param0;
	st.param.f64 	[param0], %fd88;
	.param .b64 retval0;
	call.uni (retval0), 
	__internal_accurate_pow, 
	(
	param0
	);
	ld.param.f64 	%fd89, [retval0];
	} // callseq 1
	setp.lt.s32 	%p28, %r23, 0;
	selp.f64 	%fd231, 0dFFF8000000000000, %fd89, %p28;
	bra.uni 	$L__BB0_26;
$L__BB0_25:
	setp.lt.s32 	%p29, %r12, 0;
	setp.eq.s32 	%p30, %r13, 1073741824;
	selp.b32 	%r77, %r23, 0, %p30;
	or.b32  	%r78, %r77, 2146435072;
	selp.b32 	%r79, %r78, %r77, %p29;
	mov.b32 	%r80, 0;
	mov.b64 	%fd231, {%r80, %r79};
$L__BB0_26:
	add.f64 	%fd91, %fd17, 0d3FF8000000000000;
	{
	.reg .b32 %temp; 
	mov.b64 	{%temp, %r81}, %fd91;
	}
	and.b32  	%r82, %r81, 2146435072;
	setp.ne.s32 	%p31, %r82, 2146435072;
	@%p31 bra 	$L__BB0_31;
	setp.nan.f64 	%p32, %fd17, %fd17;
	@%p32 bra 	$L__BB0_30;
	setp.neu.f64 	%p33, %fd17, 0d7FF0000000000000;
	@%p33 bra 	$L__BB0_31;
	setp.lt.s32 	%p34, %r23, 0;
	selp.b32 	%r83, %r15, %r14, %p1;
	selp.b32 	%r84, %r83, %r14, %p34;
	mov.b32 	%r85, 0;
	mov.b64 	%fd231, {%r85, %r84};
	bra.uni 	$L__BB0_31;
$L__BB0_30:
	mov.f64 	%fd92, 0d3FF8000000000000;
	add.rn.f64 	%fd231, %fd17, %fd92;
$L__BB0_31:
	setp.eq.f64 	%p35, %fd17, 0d3FF0000000000000;
	selp.f64 	%fd93, 0d3FF0000000000000, %fd231, %p35;
	mul.f64 	%fd94, %fd13, 0d3DD25868F4DEAE16;
	mul.f64 	%fd95, %fd94, %fd14;
	div.rn.f64 	%fd96, %fd95, %fd93;
	ld.global.f64 	%fd97, [%rd18];
	add.f64 	%fd98, %fd97, %fd96;
	st.global.f64 	[%rd18], %fd98;
	mul.f64 	%fd99, %fd94, %fd15;
	div.rn.f64 	%fd100, %fd99, %fd93;
	ld.global.f64 	%fd101, [%rd19];
	add.f64 	%fd102, %fd100, %fd101;
	st.global.f64 	[%rd19], %fd102;
	mul.f64 	%fd103, %fd94, %fd16;
	div.rn.f64 	%fd104, %fd103, %fd93;
	ld.global.f64 	%fd105, [%rd20];
	add.f64 	%fd106, %fd104, %fd105;
	st.global.f64 	[%rd20], %fd106;
$L__BB0_32:
	add.s32 	%r122, %r122, 2;
	add.s32 	%r121, %r121, 2;
	add.s64 	%rd142, %rd142, 16;
	add.s64 	%rd141, %rd141, 8;
	add.s64 	%rd140, %rd140, 16;
	add.s64 	%rd139, %rd139, 16;
	add.s64 	%rd138, %rd138, 16;
	setp.ne.s32 	%p36, %r122, %r17;
	mov.u32 	%r123, %r17;
	@%p36 bra 	$L__BB0_12;
$L__BB0_33:
	setp.eq.s32 	%p37, %r16, 0;
	setp.eq.s32 	%p38, %r123, %r120;
	or.pred  	%p39, %p37, %p38;
	@%p39 bra 	$L__BB0_43;
	mul.wide.u32 	%rd65, %r123, 8;
	add.s64 	%rd66, %rd2, %rd65;
	ld.global.f64 	%fd107, [%rd66];
	mul.wide.u32 	%rd67, %r123, 4;
	add.s64 	%rd68, %rd1, %rd67;
	ld.global.u32 	%r86, [%rd68];
	setp.eq.s32 	%p40, %r86, 1;
	mul.f64 	%fd108, %fd107, 0d3FE0000000000000;
	fma.rn.f64 	%fd109, %fd1, %fd108, %fd107;
	selp.f64 	%fd24, %fd109, %fd107, %p40;
	add.s64 	%rd69, %rd10, %rd65;
	ld.global.f64 	%fd110, [%rd69];
	ld.global.f64 	%fd111, [%rd15];
	sub.f64 	%fd25, %fd110, %fd111;
	add.s64 	%rd70, %rd8, %rd65;
	ld.global.f64 	%fd112, [%rd70];
	ld.global.f64 	%fd113, [%rd16];
	sub.f64 	%fd26, %fd112, %fd113;
	add.s64 	%rd71, %rd6, %rd65;
	ld.global.f64 	%fd114, [%rd71];
	ld.global.f64 	%fd115, [%rd17];
	sub.f64 	%fd27, %fd114, %fd115;
	mul.f64 	%fd116, %fd26, %fd26;
	fma.rn.f64 	%fd117, %fd25, %fd25, %fd116;
	fma.rn.f64 	%fd118, %fd27, %fd27, %fd117;
	add.f64 	%fd28, %fd118, 0d3EB0C6F7A0B5ED8D;
	{
	.reg .b32 %temp; 
	mov.b64 	{%temp, %r27}, %fd28;
	}
	setp.eq.f64 	%p41, %fd28, 0d0000000000000000;
	@%p41 bra 	$L__BB0_36;
	abs.f64 	%fd119, %fd28;
	{ // callseq 2, 0
	.param .b64 param0;
	st.param.f64 	[param0], %fd119;
	.param .b64 retval0;
	call.uni (retval0), 
	__internal_accurate_pow, 
	(
	param0
	);
	ld.param.f64 	%fd120, [retval0];
	} // callseq 2
	setp.lt.s32 	%p42, %r27, 0;
	selp.f64 	%fd233, 0dFFF8000000000000, %fd120, %p42;
	bra.uni 	$L__BB0_37;
$L__BB0_36:
	setp.lt.s32 	%p43, %r12, 0;
	setp.eq.s32 	%p44, %r13, 1073741824;
	selp.b32 	%r87, %r27, 0, %p44;
	or.b32  	%r88, %r87, 2146435072;
	selp.b32 	%r89, %r88, %r87, %p43;
	mov.b32 	%r90, 0;
	mov.b64 	%fd233, {%r90, %r89};
$L__BB0_37:
	add.f64 	%fd122, %fd28, 0d3FF8000000000000;
	{
	.reg .b32 %temp; 
	mov.b64 	{%temp, %r91}, %fd122;
	}
	and.b32  	%r92, %r91, 2146435072;
	setp.ne.s32 	%p45, %r92, 2146435072;
	@%p45 bra 	$L__BB0_42;
	setp.nan.f64 	%p46, %fd28, %fd28;
	@%p46 bra 	$L__BB0_41;
	setp.neu.f64 	%p47, %fd28, 0d7FF0000000000000;
	@%p47 bra 	$L__BB0_42;
	setp.lt.s32 	%p48, %r27, 0;
	selp.b32 	%r93, %r15, %r14, %p1;
	selp.b32 	%r94, %r93, %r14, %p48;
	mov.b32 	%r95, 0;
	mov.b64 	%fd233, {%r95, %r94};
	bra.uni 	$L__BB0_42;
$L__BB0_41:
	mov.f64 	%fd123, 0d3FF8000000000000;
	add.rn.f64 	%fd233, %fd28, %fd123;
$L__BB0_42:
	setp.eq.f64 	%p49, %fd28, 0d3FF0000000000000;
	selp.f64 	%fd124, 0d3FF0000000000000, %fd233, %p49;
	mul.f64 	%fd125, %fd24, 0d3DD25868F4DEAE16;
	mul.f64 	%fd126, %fd125, %fd25;
	div.rn.f64 	%fd127, %fd126, %fd124;
	ld.global.f64 	%fd128, [%rd18];
	add.f64 	%fd129, %fd128, %fd127;
	st.global.f64 	[%rd18], %fd129;
	mul.f64 	%fd130, %fd125, %fd26;
	div.rn.f64 	%fd131, %fd130, %fd124;
	ld.global.f64 	%fd132, [%rd19];
	add.f64 	%fd133, %fd131, %fd132;
	st.global.f64 	[%rd19], %fd133;
	mul.f64 	%fd134, %fd125, %fd27;
	div.rn.f64 	%fd135, %fd134, %fd124;
	ld.global.f64 	%fd136, [%rd20];
	add.f64 	%fd137, %fd135, %fd136;
	st.global.f64 	[%rd20], %fd137;
$L__BB0_43:
	add.s32 	%r120, %r120, %r2;
	setp.lt.s32 	%p50, %r120, %r47;
	@%p50 bra 	$L__BB0_10;
$L__BB0_44:
	setp.ge.s32 	%p51, %r130, %r47;
	bar.sync 	0;
	@%p51 bra 	$L__BB0_51;
	add.s32 	%r96, %r130, %r2;
	max.s32 	%r97, %r47, %r96;
	setp.lt.s32 	%p52, %r96, %r47;
	selp.u32 	%r98, 1, 0, %p52;
	add.s32 	%r99, %r96, %r98;
	sub.s32 	%r100, %r97, %r99;
	div.u32 	%r101, %r100, %r2;
	add.s32 	%r29, %r101, %r98;
	and.b32  	%r102, %r29, 3;
	setp.eq.s32 	%p53, %r102, 3;
	mov.u32 	%r126, %r130;
	@%p53 bra 	$L__BB0_48;
	add.s32 	%r103, %r29, 1;
	and.b32  	%r104, %r103, 3;
	neg.s32 	%r124, %r104;
	mov.u32 	%r126, %r130;
$L__BB0_47:
	.pragma "nounroll";
	mul.wide.s32 	%rd72, %r126, 8;
	add.s64 	%rd73, %rd7, %rd72;
	add.s64 	%rd74, %rd3, %rd72;
	add.s64 	%rd75, %rd9, %rd72;
	add.s64 	%rd76, %rd4, %rd72;
	add.s64 	%rd77, %rd11, %rd72;
	add.s64 	%rd78, %rd5, %rd72;
	ld.global.f64 	%fd138, [%rd78];
	ld.global.f64 	%fd139, [%rd77];
	fma.rn.f64 	%fd140, %fd138, 0d404E000000000000, %fd139;
	st.global.f64 	[%rd77], %fd140;
	ld.global.f64 	%fd141, [%rd76];
	ld.global.f64 	%fd142, [%rd75];
	fma.rn.f64 	%fd143, %fd141, 0d404E000000000000, %fd142;
	st.global.f64 	[%rd75], %fd143;
	ld.global.f64 	%fd144, [%rd74];
	ld.global.f64 	%fd145, [%rd73];
	fma.rn.f64 	%fd146, %fd144, 0d404E000000000000, %fd145;
	st.global.f64 	[%rd73], %fd146;
	add.s32 	%r126, %r126, %r2;
	add.s32 	%r124, %r124, 1;
	setp.ne.s32 	%p54, %r124, 0;
	@%p54 bra 	$L__BB0_47;
$L__BB0_48:
	setp.lt.u32 	%p55, %r29, 3;
	@%p55 bra 	$L__BB0_51;
	mul.wide.s32 	%rd86, %r2, 8;
	shl.b32 	%r105, %r2, 2;
$L__BB0_50:
	mul.wide.s32 	%rd79, %r126, 8;
	add.s64 	%rd80, %rd5, %rd79;
	ld.global.f64 	%fd147, [%rd80];
	add.s64 	%rd81, %rd11, %rd79;
	ld.global.f64 	%fd148, [%rd81];
	fma.rn.f64 	%fd149, %fd147, 0d404E000000000000, %fd148;
	st.global.f64 	[%rd81], %fd149;
	add.s64 	%rd82, %rd4, %rd79;
	ld.global.f64 	%fd150, [%rd82];
	add.s64 	%rd83, %rd9, %rd79;
	ld.global.f64 	%fd151, [%rd83];
	fma.rn.f64 	%fd152, %fd150, 0d404E000000000000, %fd151;
	st.global.f64 	[%rd83], %fd152;
	add.s64 	%rd84, %rd3, %rd79;
	ld.global.f64 	%fd153, [%rd84];
	add.s64 	%rd85, %rd7, %rd79;
	ld.global.f64 	%fd154, [%rd85];
	fma.rn.f64 	%fd155, %fd153, 0d404E000000000000, %fd154;
	st.global.f64 	[%rd85], %fd155;
	add.s64 	%rd87, %rd80, %rd86;
	ld.global.f64 	%fd156, [%rd87];
	add.s64 	%rd88, %rd81, %rd86;
	ld.global.f64 	%fd157, [%rd88];
	fma.rn.f64 	%fd158, %fd156, 0d404E000000000000, %fd157;
	st.global.f64 	[%rd88], %fd158;
	add.s64 	%rd89, %rd82, %rd86;
	ld.global.f64 	%fd159, [%rd89];
	add.s64 	%rd90, %rd83, %rd86;
	ld.global.f64 	%fd160, [%rd90];
	fma.rn.f64 	%fd161, %fd159, 0d404E000000000000, %fd160;
	st.global.f64 	[%rd90], %fd161;
	add.s64 	%rd91, %rd84, %rd86;
	ld.global.f64 	%fd162, [%rd91];
	add.s64 	%rd92, %rd85, %rd86;
	ld.global.f64 	%fd163, [%rd92];
	fma.rn.f64 	%fd164, %fd162, 0d404E000000000000, %fd163;
	st.global.f64 	[%rd92], %fd164;
	add.s64 	%rd93, %rd87, %rd86;
	ld.global.f64 	%fd165, [%rd93];
	add.s64 	%rd94, %rd88, %rd86;
	ld.global.f64 	%fd166, [%rd94];
	fma.rn.f64 	%fd167, %fd165, 0d404E000000000000, %fd166;
	st.global.f64 	[%rd94], %fd167;
	add.s64 	%rd95, %rd89, %rd86;
	ld.global.f64 	%fd168, [%rd95];
	add.s64 	%rd96, %rd90, %rd86;
	ld.global.f64 	%fd169, [%rd96];
	fma.rn.f64 	%fd170, %fd168, 0d404E000000000000, %fd169;
	st.global.f64 	[%rd96], %fd170;
	add.s64 	%rd97, %rd91, %rd86;
	ld.global.f64 	%fd171, [%rd97];
	add.s64 	%rd98, %rd92, %rd86;
	ld.global.f64 	%fd172, [%rd98];
	fma.rn.f64 	%fd173, %fd171, 0d404E000000000000, %fd172;
	st.global.f64 	[%rd98], %fd173;
	add.s64 	%rd99, %rd93, %rd86;
	ld.global.f64 	%fd174, [%rd99];
	add.s64 	%rd100, %rd94, %rd86;
	ld.global.f64 	%fd175, [%rd100];
	fma.rn.f64 	%fd176, %fd174, 0d404E000000000000, %fd175;
	st.global.f64 	[%rd100], %fd176;
	add.s64 	%rd101, %rd95, %rd86;
	ld.global.f64 	%fd177, [%rd101];
	add.s64 	%rd102, %rd96, %rd86;
	ld.global.f64 	%fd178, [%rd102];
	fma.rn.f64 	%fd179, %fd177, 0d404E000000000000, %fd178;
	st.global.f64 	[%rd102], %fd179;
	add.s64 	%rd103, %rd97, %rd86;
	ld.global.f64 	%fd180, [%rd103];
	add.s64 	%rd104, %rd98, %rd86;
	ld.global.f64 	%fd181, [%rd104];
	fma.rn.f64 	%fd182, %fd180, 0d404E000000000000, %fd181;
	st.global.f64 	[%rd104], %fd182;
	add.s32 	%r126, %r105, %r126;
	setp.lt.s32 	%p56, %r126, %r47;
	@%p56 bra 	$L__BB0_50;
$L__BB0_51:
	setp.ge.s32 	%p57, %r130, %r47;
	bar.sync 	0;
	@%p57 bra 	$L__BB0_58;
	add.s32 	%r106, %r130, %r2;
	max.s32 	%r107, %r47, %r106;
	setp.lt.s32 	%p58, %r106, %r47;
	selp.u32 	%r108, 1, 0, %p58;
	add.s32 	%r109, %r106, %r108;
	sub.s32 	%r110, %r107, %r109;
	div.u32 	%r111, %r110, %r2;
	add.s32 	%r38, %r111, %r108;
	and.b32  	%r112, %r38, 3;
	setp.eq.s32 	%p59, %r112, 3;
	@%p59 bra 	$L__BB0_55;
	add.s32 	%r113, %r38, 1;
	and.b32  	%r114, %r113, 3;
	neg.s32 	%r128, %r114;
$L__BB0_54:
	.pragma "nounroll";
	mul.wide.s32 	%rd105, %r130, 8;
	add.s64 	%rd106, %rd6, %rd105;
	add.s64 	%rd107, %rd7, %rd105;
	add.s64 	%rd108, %rd8, %rd105;
	add.s64 	%rd109, %rd9, %rd105;
	add.s64 	%rd110, %rd10, %rd105;
	add.s64 	%rd111, %rd11, %rd105;
	ld.global.f64 	%fd183, [%rd111];
	ld.global.f64 	%fd184, [%rd110];
	fma.rn.f64 	%fd185, %fd183, 0d404E000000000000, %fd184;
	st.global.f64 	[%rd110], %fd185;
	ld.global.f64 	%fd186, [%rd109];
	ld.global.f64 	%fd187, [%rd108];
	fma.rn.f64 	%fd188, %fd186, 0d404E000000000000, %fd187;
	st.global.f64 	[%rd108], %fd188;
	ld.global.f64 	%fd189, [%rd107];
	ld.global.f64 	%fd190, [%rd106];
	fma.rn.f64 	%fd191, %fd189, 0d404E000000000000, %fd190;
	st.global.f64 	[%rd106], %fd191;
	add.s32 	%r130, %r130, %r2;
	add.s32 	%r128, %r128, 1;
	setp.ne.s32 	%p60, %r128, 0;
	@%p60 bra 	$L__BB0_54;
$L__BB0_55:
	setp.lt.u32 	%p61, %r38, 3;
	@%p61 bra 	$L__BB0_58;
	mul.wide.s32 	%rd119, %r2, 8;
	shl.b32 	%r115, %r2, 2;
$L__BB0_57:
	mul.wide.s32 	%rd112, %r130, 8;
	add.s64 	%rd113, %rd11, %rd112;
	ld.global.f64 	%fd192, [%rd113];
	add.s64 	%rd114, %rd10, %rd112;
	ld.global.f64 	%fd193, [%rd114];
	fma.rn.f64 	%fd194, %fd192, 0d404E000000000000, %fd193;
	st.global.f64 	[%rd114], %fd194;
	add.s64 	%rd115, %rd9, %rd112;
	ld.global.f64 	%fd195, [%rd115];
	add.s64 	%rd116, %rd8, %rd112;
	ld.global.f64 	%fd196, [%rd116];
	fma.rn.f64 	%fd197, %fd195, 0d404E000000000000, %fd196;
	st.global.f64 	[%rd116], %fd197;
	add.s64 	%rd117, %rd7, %rd112;
	ld.global.f64 	%fd198, [%rd117];
	add.s64 	%rd118, %rd6, %rd112;
	ld.global.f64 	%fd199, [%rd118];
	fma.rn.f64 	%fd200, %fd198, 0d404E000000000000, %fd199;
	st.global.f64 	[%rd118], %fd200;
	add.s64 	%rd120, %rd113, %rd119;
	ld.global.f64 	%fd201, [%rd120];
	add.s64 	%rd121, %rd114, %rd119;
	ld.global.f64 	%fd202, [%rd121];
	fma.rn.f64 	%fd203, %fd201, 0d404E000000000000, %fd202;
	st.global.f64 	[%rd121], %fd203;
	add.s64 	%rd122, %rd115, %rd119;
	ld.global.f64 	%fd204, [%rd122];
	add.s64 	%rd123, %rd116, %rd119;
	ld.global.f64 	%fd205, [%rd123];
	fma.rn.f64 	%fd206, %fd204, 0d404E000000000000, %fd205;
	st.global.f64 	[%rd123], %fd206;
	add.s64 	%rd124, %rd117, %rd119;
	ld.global.f64 	%fd207, [%rd124];
	add.s64 	%rd125, %rd118, %rd119;
	ld.global.f64 	%fd208, [%rd125];
	fma.rn.f64 	%fd209, %fd207, 0d404E000000000000, %fd208;
	st.global.f64 	[%rd125], %fd209;
	add.s64 	%rd126, %rd120, %rd119;
	ld.global.f64 	%fd210, [%rd126];
	add.s64 	%rd127, %rd121, %rd119;
	ld.global.f64 	%fd211, [%rd127];
	fma.rn.f64 	%fd212, %fd210, 0d404E000000000000, %fd211;
	st.global.f64 	[%rd127], %fd212;
	add.s64 	%rd128, %rd122, %rd119;
	ld.global.f64 	%fd213, [%rd128];
	add.s64 	%rd129, %rd123, %rd119;
	ld.global.f64 	%fd214, [%rd129];
	fma.rn.f64 	%fd215, %fd213, 0d404E000000000000, %fd214;
	st.global.f64 	[%rd129], %fd215;
	add.s64 	%rd130, %rd124, %rd119;
	ld.global.f64 	%fd216, [%rd130];
	add.s64 	%rd131, %rd125, %rd119;
	ld.global.f64 	%fd217, [%rd131];
	fma.rn.f64 	%fd218, %fd216, 0d404E000000000000, %fd217;
	st.global.f64 	[%rd131], %fd218;
	add.s64 	%rd132, %rd126, %rd119;
	ld.global.f64 	%fd219, [%rd132];
	add.s64 	%rd133, %rd127, %rd119;
	ld.global.f64 	%fd220, [%rd133];
	fma.rn.f64 	%fd221, %fd219, 0d404E000000000000, %fd220;
	st.global.f64 	[%rd133], %fd221;
	add.s64 	%rd134, %rd128, %rd119;
	ld.global.f64 	%fd222, [%rd134];
	add.s64 	%rd135, %rd129, %rd119;
	ld.global.f64 	%fd223, [%rd135];
	fma.rn.f64 	%fd224, %fd222, 0d404E000000000000, %fd223;
	st.global.f64 	[%rd135], %fd224;
	add.s64 	%rd136, %rd130, %rd119;
	ld.global.f64 	%fd225, [%rd136];
	add.s64 	%rd137, %rd131, %rd119;
	ld.global.f64 	%fd226, [%rd137];
	fma.rn.f64 	%fd227, %fd225, 0d404E000000000000, %fd226;
	st.global.f64 	[%rd137], %fd227;
	add.s32 	%r130, %r115, %r130;
	setp.lt.s32 	%p62, %r130, %r47;
	@%p62 bra 	$L__BB0_57;
$L__BB0_58:
	bar.sync 	0;
	ret;

}
.func  (.param .b64 func_retval0) __internal_accurate_pow(
	.param .b64 __internal_accurate_pow_param_0
)
{
	.reg .pred 	%p<8>;
	.reg .b32 	%r<49>;
	.reg .b32 	%f<3>;
	.reg .b64 	%fd<109>;

	ld.param.f64 	%fd10, [__internal_accurate_pow_param_0];
	{
	.reg .b32 %temp; 
	mov.b64 	{%temp, %r46}, %fd10;
	}
	{
	.reg .b32 %temp; 
	mov.b64 	{%r45, %temp}, %fd10;
	}
	shr.u32 	%r47, %r46, 20;
	setp.gt.u32 	%p1, %r46, 1048575;
	@%p1 bra 	$L__BB1_2;
	mul.f64 	%fd11, %fd10, 0d4350000000000000;
	{
	.reg .b32 %temp; 
	mov.b64 	{%temp, %r46}, %fd11;
	}
	{
	.reg .b32 %temp; 
	mov.b64 	{%r45, %temp}, %fd11;
	}
	shr.u32 	%r16, %r46, 20;
	add.s32 	%r47, %r16, -54;
$L__BB1_2:
	add.s32 	%r48, %r47, -1023;
	and.b32  	%r17, %r46, -2146435073;
	or.b32  	%r18, %r17, 1072693248;
	mov.b64 	%fd107, {%r45, %r18};
	setp.lt.u32 	%p2, %r18, 1073127583;
	@%p2 bra 	$L__BB1_4;
	{
	.reg .b32 %temp; 
	mov.b64 	{%r19, %temp}, %fd107;
	}
	{
	.reg .b32 %temp; 
	mov.b64 	{%temp, %r20}, %fd107;
	}
	add.s32 	%r21, %r20, -1048576;
	mov.b64 	%fd107, {%r19, %r21};
	add.s32 	%r48, %r47, -1022;
$L__BB1_4:
	add.f64 	%fd12, %fd107, 0dBFF0000000000000;
	add.f64 	%fd13, %fd107, 0d3FF0000000000000;
	rcp.approx.ftz.f64 	%fd14, %fd13;
	neg.f64 	%fd15, %fd13;
	fma.rn.f64 	%fd16, %fd15, %fd14, 0d3FF0000000000000;
	fma.rn.f64 	%fd17, %fd16, %fd16, %fd16;
	fma.rn.f64 	%fd18, %fd17, %fd14, %fd14;
	mul.f64 	%fd19, %fd12, %fd18;
	fma.rn.f64 	%fd20, %fd12, %fd18, %fd19;
	mul.f64 	%fd21, %fd20, %fd20;
	fma.rn.f64 	%fd22, %fd21, 0d3EB0F5FF7D2CAFE2, 0d3ED0F5D241AD3B5A;
	fma.rn.f64 	%fd23, %fd22, %fd21, 0d3EF3B20A75488A3F;
	fma.rn.f64 	%fd24, %fd23, %fd21, 0d3F1745CDE4FAECD5;
	fma.rn.f64 	%fd25, %fd24, %fd21, 0d3F3C71C7258A578B;
	fma.rn.f64 	%fd26, %fd25, %fd21, 0d3F6249249242B910;
	fma.rn.f64 	%fd27, %fd26, %fd21, 0d3F89999999999DFB;
	sub.f64 	%fd28, %fd12, %fd20;
	add.f64 	%fd29, %fd28, %fd28;
	neg.f64 	%fd30, %fd20;
	fma.rn.f64 	%fd31, %fd30, %fd12, %fd29;
	mul.f64 	%fd32, %fd18, %fd31;
	fma.rn.f64 	%fd33, %fd21, %fd27, 0d3FB5555555555555;
	mov.f64 	%fd34, 0d3FB5555555555555;
	sub.f64 	%fd35, %fd34, %fd33;
	fma.rn.f64 	%fd36, %fd21, %fd27, %fd35;
	add.f64 	%fd37, %fd36, 0dBC46A4CB00B9E7B0;
	add.f64 	%fd38, %fd33, %fd37;
	sub.f64 	%fd39, %fd33, %fd38;
	add.f64 	%fd40, %fd37, %fd39;
	mul.rn.f64 	%fd41, %fd20, %fd20;
	neg.f64 	%fd42, %fd41;
	fma.rn.f64 	%fd43, %fd20, %fd20, %fd42;
	{
	.reg .b32 %temp; 
	mov.b64 	{%r22, %temp}, %fd32;
	}
	{
	.reg .b32 %temp; 
	mov.b64 	{%temp, %r23}, %fd32;
	}
	add.s32 	%r24, %r23, 1048576;
	mov.b64 	%fd44, {%r22, %r24};
	fma.rn.f64 	%fd45, %fd20, %fd44, %fd43;
	mul.rn.f64 	%fd46, %fd41, %fd20;
	neg.f64 	%fd47, %fd46;
	fma.rn.f64 	%fd48, %fd41, %fd20, %fd47;
	fma.rn.f64 	%fd49, %fd41, %fd32, %fd48;
	fma.rn.f64 	%fd50, %fd45, %fd20, %fd49;
	mul.rn.f64 	%fd51, %fd38, %fd46;
	neg.f64 	%fd52, %fd51;
	fma.rn.f64 	%fd53, %fd38, %fd46, %fd52;
	fma.rn.f64 	%fd54, %fd38, %fd50, %fd53;
	fma.rn.f64 	%fd55, %fd40, %fd46, %fd54;
	add.f64 	%fd56, %fd51, %fd55;
	sub.f64 	%fd57, %fd51, %fd56;
	add.f64 	%fd58, %fd55, %fd57;
	add.f64 	%fd59, %fd20, %fd56;
	sub.f64 	%fd60, %fd20, %fd59;
	add.f64 	%fd61, %fd56, %fd60;
	add.f64 	%fd62, %fd58, %fd61;
	add.f64 	%fd63, %fd32, %fd62;
	add.f64 	%fd64, %fd59, %fd63;
	sub.f64 	%fd65, %fd59, %fd64;
	add.f64 	%fd66, %fd63, %fd65;
	xor.b32  	%r25, %r48, -2147483648;
	mov.b32 	%r26, 1127219200;
	mov.b64 	%fd67, {%r25, %r26};
	mov.b32 	%r27, -2147483648;
	mov.b64 	%fd68, {%r27, %r26};
	sub.f64 	%fd69, %fd67, %fd68;
	fma.rn.f64 	%fd70, %fd69, 0d3FE62E42FEFA39EF, %fd64;
	fma.rn.f64 	%fd71, %fd69, 0dBFE62E42FEFA39EF, %fd70;
	sub.f64 	%fd72, %fd71, %fd64;
	sub.f64 	%fd73, %fd66, %fd72;
	fma.rn.f64 	%fd74, %fd69, 0d3C7ABC9E3B39803F, %fd73;
	add.f64 	%fd75, %fd70, %fd74;
	sub.f64 	%fd76, %fd70, %fd75;
	add.f64 	%fd77, %fd74, %fd76;
	mov.f64 	%fd78, 0d3FF8000000000000;
	{
	.reg .b32 %temp; 
	mov.b64 	{%temp, %r28}, %fd78;
	}
	{
	.reg .b32 %temp; 
	mov.b64 	{%r29, %temp}, %fd78;
	}
	shl.b32 	%r30, %r28, 1;
	setp.gt.u32 	%p3, %r30, -33554433;
	and.b32  	%r31, %r28, -15728641;
	selp.b32 	%r32, %r31, %r28, %p3;
	mov.b64 	%fd79, {%r29, %r32};
	mul.rn.f64 	%fd80, %fd75, %fd79;
	neg.f64 	%fd81, %fd80;
	fma.rn.f64 	%fd82, %fd75, %fd79, %fd81;
	fma.rn.f64 	%fd83, %fd77, %fd79, %fd82;
	add.f64 	%fd4, %fd80, %fd83;
	sub.f64 	%fd84, %fd80, %fd4;
	add.f64 	%fd5, %fd83, %fd84;
	fma.rn.f64 	%fd85, %fd4, 0d3FF71547652B82FE, 0d4338000000000000;
	{
	.reg .b32 %temp; 
	mov.b64 	{%r13, %temp}, %fd85;
	}
	mov.f64 	%fd86, 0dC338000000000000;
	add.rn.f64 	%fd87, %fd85, %fd86;
	fma.rn.f64 	%fd88, %fd87, 0dBFE62E42FEFA39EF, %fd4;
	fma.rn.f64 	%fd89, %fd87, 0dBC7ABC9E3B39803F, %fd88;
	fma.rn.f64 	%fd90, %fd89, 0d3E5ADE1569CE2BDF, 0d3E928AF3FCA213EA;
	fma.rn.f64 	%fd91, %fd90, %fd89, 0d3EC71DEE62401315;
	fma.rn.f64 	%fd92, %fd91, %fd89, 0d3EFA01997C89EB71;
	fma.rn.f64 	%fd93, %fd92, %fd89, 0d3F2A01A014761F65;
	fma.rn.f64 	%fd94, %fd93, %fd89, 0d3F56C16C1852B7AF;
	fma.rn.f64 	%fd95, %fd94, %fd89, 0d3F81111111122322;
	fma.rn.f64 	%fd96, %fd95, %fd89, 0d3FA55555555502A1;
	fma.rn.f64 	%fd97, %fd96, %fd89, 0d3FC5555555555511;
	fma.rn.f64 	%fd98, %fd97, %fd89, 0d3FE000000000000B;
	fma.rn.f64 	%fd99, %fd98, %fd89, 0d3FF0000000000000;
	fma.rn.f64 	%fd100, %fd99, %fd89, 0d3FF0000000000000;
	{
	.reg .b32 %temp; 
	mov.b64 	{%r14, %temp}, %fd100;
	}
	{
	.reg .b32 %temp; 
	mov.b64 	{%temp, %r15}, %fd100;
	}
	shl.b32 	%r33, %r13, 20;
	add.s32 	%r34, %r33, %r15;
	mov.b64 	%fd108, {%r14, %r34};
	{
	.reg .b32 %temp; 
	mov.b64 	{%temp, %r35}, %fd4;
	}
	mov.b32 	%f2, %r35;
	abs.f32 	%f1, %f2;
	setp.lt.f32 	%p4, %f1, 0f4086232B;
	@%p4 bra 	$L__BB1_7;
	setp.lt.f64 	%p5, %fd4, 0d0000000000000000;
	add.f64 	%fd101, %fd4, 0d7FF0000000000000;
	selp.f64 	%fd108, 0d0000000000000000, %fd101, %p5;
	setp.geu.f32 	%p6, %f1, 0f40874800;
	@%p6 bra 	$L__BB1_7;
	shr.u32 	%r36, %r13, 31;
	add.s32 	%r37, %r13, %r36;
	shr.s32 	%r38, %r37, 1;
	shl.b32 	%r39, %r38, 20;
	add.s32 	%r40, %r15, %r39;
	mov.b64 	%fd102, {%r14, %r40};
	sub.s32 	%r41, %r13, %r38;
	shl.b32 	%r42, %r41, 20;
	add.s32 	%r43, %r42, 1072693248;
	mov.b32 	%r44, 0;
	mov.b64 	%fd103, {%r44, %r43};
	mul.f64 	%fd108, %fd103, %fd102;
$L__BB1_7:
	abs.f64 	%fd104, %fd108;
	setp.eq.f64 	%p7, %fd104, 0d7FF0000000000000;
	fma.rn.f64 	%fd105, %fd108, %fd5, %fd108;
	selp.f64 	%fd106, %fd108, %fd105, %p7;
	st.param.f64 	[func_retval0], %fd106;
	ret;

}


// ===== COMPILED SASS (sm_100) =====

	.target	sm_100

	.elftype	@"ET_EXEC"


//--------------------- .note.nv.tkinfo           --------------------------
	.section	.note.nv.tkinfo,"",@"SHT_NOTE"
	.sectionflags	@"SHF_NOTE_NV_TKINFO"
	.tkinfo
        /*0018*/ 	.word	0x00000002
        /*0030*/ 	.string	""
        /*0030*/ 	.string	"ptxas"
        /*0030*/ 	.string	"Cuda compilation tools, release 13.0, V13.0.88"
        /*0030*/ 	.string	"Build cuda_13.0.r13.0/compiler.36424714_0"
        /*0030*/ 	.string	"-arch sm_100 -m 64 "



//--------------------- .note.nv.cuinfo           --------------------------
	.section	.note.nv.cuinfo,"",@"SHT_NOTE"
	.sectionflags	@"SHF_NOTE_NV_CUINFO"
        /*0018*/ 	.short	0x0002
        /*001a*/ 	.short	0x0064
        /*001c*/ 	.short	0x0082
	.zero		2


//--------------------- .nv.info                  --------------------------
	.section	.nv.info,"",@"SHT_CUDA_INFO"
	.align	4


	//----- nvinfo : EIATTR_REGCOUNT
	.align		4
        /*0000*/ 	.byte	0x04, 0x2f
        /*0002*/ 	.short	(.L_1 - .L_0)
	.align		4
.L_0:
        /*0004*/ 	.word	index@(_Z8run_stepiiPdS_S_S_S_S_S_PiS_S_S_)
        /*0008*/ 	.word	0x00000046


	//----- nvinfo : EIATTR_FRAME_SIZE
	.align		4
.L_1:
        /*000c*/ 	.byte	0x04, 0x11
        /*000e*/ 	.short	(.L_3 - .L_2)
	.align		4
.L_2:
        /*0010*/ 	.word	index@($_Z8run_stepiiPdS_S_S_S_S_S_PiS_S_S_$__internal_accurate_pow)
        /*0014*/ 	.word	0x00000000


	//----- nvinfo : EIATTR_FRAME_SIZE
	.align		4
.L_3:
        /*0018*/ 	.byte	0x04, 0x11
        /*001a*/ 	.short	(.L_5 - .L_4)
	.align		4
.L_4:
        /*001c*/ 	.word	index@($__internal_0_$__cuda_sm20_div_rn_f64_full)
        /*0020*/ 	.word	0x00000000


	//----- nvinfo : EIATTR_FRAME_SIZE
	.align		4
.L_5:
        /*0024*/ 	.byte	0x04, 0x11
        /*0026*/ 	.short	(.L_7 - .L_6)
	.align		4
.L_6:
        /*0028*/ 	.word	index@(_Z8run_stepiiPdS_S_S_S_S_S_PiS_S_S_)
        /*002c*/ 	.word	0x00000000


	//----- nvinfo : EIATTR_MIN_STACK_SIZE
	.align		4
.L_7:
        /*0030*/ 	.byte	0x04, 0x12
        /*0032*/ 	.short	(.L_9 - .L_8)
	.align		4
.L_8:
        /*0034*/ 	.word	index@(_Z8run_stepiiPdS_S_S_S_S_S_PiS_S_S_)
        /*0038*/ 	.word	0x00000000
.L_9:


//--------------------- .nv.compat                --------------------------
	.section	.nv.compat,"",@"SHT_CUDA_COMPAT_INFO"
	.align	4
        /*0000*/ 	.byte	0x02, 0x09, 0x00, 0x00, 0x02, 0x02, 0x01, 0x00, 0x02, 0x05, 0x05, 0x00, 0x03, 0x07, 0x01, 0x01
        /*0010*/ 	.byte	0x02, 0x03, 0x00, 0x00, 0x02, 0x06, 0x01, 0x00, 0x04, 0x0b, 0x08, 0x00, 0x01, 0x00, 0x00, 0x00
        /*0020*/ 	.byte	0x00, 0x00, 0x00, 0x00


//--------------------- .nv.info._Z8run_stepiiPdS_S_S_S_S_S_PiS_S_S_ --------------------------
	.section	.nv.info._Z8run_stepiiPdS_S_S_S_S_S_PiS_S_S_,"",@"SHT_CUDA_INFO"
	.sectionflags	@""
	.align	4


	//----- nvinfo : EIATTR_CUDA_API_VERSION
	.align		4
        /*0000*/ 	.byte	0x04, 0x37
        /*0002*/ 	.short	(.L_11 - .L_10)
.L_10:
        /*0004*/ 	.word	0x00000082


	//----- nvinfo : EIATTR_KPARAM_INFO
	.align		4
.L_11:
        /*0008*/ 	.byte	0x04, 0x17
        /*000a*/ 	.short	(.L_13 - .L_12)
.L_12:
        /*000c*/ 	.word	0x00000000
        /*0010*/ 	.short	0x000c
        /*0012*/ 	.short	0x0058
        /*0014*/ 	.byte	0x00, 0xf5, 0x21, 0x00


	//----- nvinfo : EIATTR_KPARAM_INFO
	.align		4
.L_13:
        /*0018*/ 	.byte	0x04, 0x17
        /*001a*/ 	.short	(.L_15 - .L_14)
.L_14:
        /*001c*/ 	.word	0x00000000
        /*0020*/ 	.short	0x000b
        /*0022*/ 	.short	0x0050
        /*0024*/ 	.byte	0x00, 0xf5, 0x21, 0x00


	//----- nvinfo : EIATTR_KPARAM_INFO
	.align		4
.L_15:
        /*0028*/ 	.byte	0x04, 0x17
        /*002a*/ 	.short	(.L_17 - .L_16)
.L_16:
        /*002c*/ 	.word	0x00000000
        /*0030*/ 	.short	0x000a
        /*0032*/ 	.short	0x0048
        /*0034*/ 	.byte	0x00, 0xf5, 0x21, 0x00


	//----- nvinfo : EIATTR_KPARAM_INFO
	.align		4
.L_17:
        /*0038*/ 	.byte	0x04, 0x17
        /*003a*/ 	.short	(.L_19 - .L_18)
.L_18:
        /*003c*/ 	.word	0x00000000
        /*0040*/ 	.short	0x0009
        /*0042*/ 	.short	0x0040
        /*0044*/ 	.byte	0x00, 0xf5, 0x21, 0x00


	//----- nvinfo : EIATTR_KPARAM_INFO
	.align		4
.L_19:
        /*0048*/ 	.byte	0x04, 0x17
        /*004a*/ 	.short	(.L_21 - .L_20)
.L_20:
        /*004c*/ 	.word	0x00000000
        /*0050*/ 	.short	0x0008
        /*0052*/ 	.short	0x0038
        /*0054*/ 	.byte	0x00, 0xf5, 0x21, 0x00


	//----- nvinfo : EIATTR_KPARAM_INFO
	.align		4
.L_21:
        /*0058*/ 	.byte	0x04, 0x17
        /*005a*/ 	.short	(.L_23 - .L_22)
.L_22:
        /*005c*/ 	.word	0x00000000
        /*0060*/ 	.short	0x0007
        /*0062*/ 	.short	0x0030
        /*0064*/ 	.byte	0x00, 0xf5, 0x21, 0x00


	//----- nvinfo : EIATTR_KPARAM_INFO
	.align		4
.L_23:
        /*0068*/ 	.byte	0x04, 0x17
        /*006a*/ 	.short	(.L_25 - .L_24)
.L_24:
        /*006c*/ 	.word	0x00000000
        /*0070*/ 	.short	0x0006
        /*0072*/ 	.short	0x0028
        /*0074*/ 	.byte	0x00, 0xf5, 0x21, 0x00


	//----- nvinfo : EIATTR_KPARAM_INFO
	.align		4
.L_25:
        /*0078*/ 	.byte	0x04, 0x17
        /*007a*/ 	.short	(.L_27 - .L_26)
.L_26:
        /*007c*/ 	.word	0x00000000
        /*0080*/ 	.short	0x0005
        /*0082*/ 	.short	0x0020
        /*0084*/ 	.byte	0x00, 0xf5, 0x21, 0x00


	//----- nvinfo : EIATTR_KPARAM_INFO
	.align		4
.L_27:
        /*0088*/ 	.byte	0x04, 0x17
        /*008a*/ 	.short	(.L_29 - .L_28)
.L_28:
        /*008c*/ 	.word	0x00000000
        /*0090*/ 	.short	0x0004
        /*0092*/ 	.short	0x0018
        /*0094*/ 	.byte	0x00, 0xf5, 0x21, 0x00


	//----- nvinfo : EIATTR_KPARAM_INFO
	.align		4
.L_29:
        /*0098*/ 	.byte	0x04, 0x17
        /*009a*/ 	.short	(.L_31 - .L_30)
.L_30:
        /*009c*/ 	.word	0x00000000
        /*00a0*/ 	.short	0x0003
        /*00a2*/ 	.short	0x0010
        /*00a4*/ 	.byte	0x00, 0xf5, 0x21, 0x00


	//----- nvinfo : EIATTR_KPARAM_INFO
	.align		4
.L_31:
        /*00a8*/ 	.byte	0x04, 0x17
        /*00aa*/ 	.short	(.L_33 - .L_32)
.L_32:
        /*00ac*/ 	.word	0x00000000
        /*00b0*/ 	.short	0x0002
        /*00b2*/ 	.short	0x0008
        /*00b4*/ 	.byte	0x00, 0xf5, 0x21, 0x00


	//----- nvinfo : EIATTR_KPARAM_INFO
	.align		4
.L_33:
        /*00b8*/ 	.byte	0x04, 0x17
        /*00ba*/ 	.short	(.L_35 - .L_34)
.L_34:
        /*00bc*/ 	.word	0x00000000
        /*00c0*/ 	.short	0x0001
        /*00c2*/ 	.short	0x0004
        /*00c4*/ 	.byte	0x00, 0xf0, 0x11, 0x00


	//----- nvinfo : EIATTR_KPARAM_INFO
	.align		4
.L_35:
        /*00c8*/ 	.byte	0x04, 0x17
        /*00ca*/ 	.short	(.L_37 - .L_36)
.L_36:
        /*00cc*/ 	.word	0x00000000
        /*00d0*/ 	.short	0x0000
        /*00d2*/ 	.short	0x0000
        /*00d4*/ 	.byte	0x00, 0xf0, 0x11, 0x00


	//----- nvinfo : EIATTR_SPARSE_MMA_MASK
	.align		4
.L_37:
        /*00d8*/ 	.byte	0x03, 0x50
        /*00da*/ 	.short	0x0000


	//----- nvinfo : EIATTR_MAXREG_COUNT
	.align		4
        /*00dc*/ 	.byte	0x03, 0x1b
        /*00de*/ 	.short	0x00ff


	//----- nvinfo : EIATTR_NUM_BARRIERS
	.align		4
        /*00e0*/ 	.byte	0x02, 0x4c
        /*00e2*/ 	.byte	0x01
	.zero		1


	//----- nvinfo : EIATTR_MERCURY_ISA_VERSION
	.align		4
        /*00e4*/ 	.byte	0x03, 0x5f
        /*00e6*/ 	.short	0x0101


	//----- nvinfo : EIATTR_VRC_CTA_INIT_COUNT
	.align		4
        /*00e8*/ 	.byte	0x02, 0x4a
	.zero		1
	.zero		1


	//----- nvinfo : EIATTR_EXIT_INSTR_OFFSETS
	.align		4
        /*00ec*/ 	.byte	0x04, 0x1c
        /*00ee*/ 	.short	(.L_39 - .L_38)


	//   ....[0]....
.L_38:
        /*00f0*/ 	.word	0x00003890


	//----- nvinfo : EIATTR_CRS_STACK_SIZE
	.align		4
.L_39:
        /*00f4*/ 	.byte	0x04, 0x1e
        /*00f6*/ 	.short	(.L_41 - .L_40)
.L_40:
        /*00f8*/ 	.word	0x00000000


	//----- nvinfo : EIATTR_CBANK_PARAM_SIZE
	.align		4
.L_41:
        /*00fc*/ 	.byte	0x03, 0x19
        /*00fe*/ 	.short	0x0060


	//----- nvinfo : EIATTR_PARAM_CBANK
	.align		4
        /*0100*/ 	.byte	0x04, 0x0a
        /*0102*/ 	.short	(.L_43 - .L_42)
	.align		4
.L_42:
        /*0104*/ 	.word	index@(.nv.constant0._Z8run_stepiiPdS_S_S_S_S_S_PiS_S_S_)
        /*0108*/ 	.short	0x0380
        /*010a*/ 	.short	0x0060


	//----- nvinfo : EIATTR_SW_WAR
	.align		4
.L_43:
        /*010c*/ 	.byte	0x04, 0x36
        /*010e*/ 	.short	(.L_45 - .L_44)
.L_44:
        /*0110*/ 	.word	0x00000008
.L_45:


//--------------------- .nv.callgraph             --------------------------
	.section	.nv.callgraph,"",@"SHT_CUDA_CALLGRAPH"
	.align	4
	.sectionentsize	8
	.align		4
        /*0000*/ 	.word	0x00000000
	.align		4
        /*0004*/ 	.word	0xffffffff
	.align		4
        /*0008*/ 	.word	0x00000000
	.align		4
        /*000c*/ 	.word	0xfffffffe
	.align		4
        /*0010*/ 	.word	0x00000000
	.align		4
        /*0014*/ 	.word	0xfffffffd
	.align		4
        /*0018*/ 	.word	0x00000000
	.align		4
        /*001c*/ 	.word	0xfffffffc


//--------------------- .text._Z8run_stepiiPdS_S_S_S_S_S_PiS_S_S_ --------------------------
	.section	.text._Z8run_stepiiPdS_S_S_S_S_S_PiS_S_S_,"ax",@progbits
	.align	128
        .global         _Z8run_stepiiPdS_S_S_S_S_S_PiS_S_S_
        .type           _Z8run_stepiiPdS_S_S_S_S_S_PiS_S_S_,@function
        .size           _Z8run_stepiiPdS_S_S_S_S_S_PiS_S_S_,(.L_x_73 - _Z8run_stepiiPdS_S_S_S_S_S_PiS_S_S_)
        .other          _Z8run_stepiiPdS_S_S_S_S_S_PiS_S_S_,@"STO_CUDA_ENTRY STV_DEFAULT"
_Z8run_stepiiPdS_S_S_S_S_S_PiS_S_S_:
.text._Z8run_stepiiPdS_S_S_S_S_S_PiS_S_S_:
[----:B------:R-:W-:Y:S01]  /*0000*/  LDC R1, c[0x0][0x37c] ;  /* 0x0000df00ff017b82 */ /* 0x000fe20000000800 */
[----:B------:R-:W0:Y:S07]  /*0010*/  S2R R2, SR_TID.X ;  /* 0x0000000000027919 */ /* 0x000e2e0000002100 */
[----:B------:R-:W0:Y:S01]  /*0020*/  S2UR UR4, SR_CTAID.X ;  /* 0x00000000000479c3 */ /* 0x000e220000002500 */
[----:B------:R-:W1:Y:S01]  /*0030*/  LDCU UR6, c[0x0][0x384] ;  /* 0x00007080ff0677ac */ /* 0x000e620008000800 */
[----:B------:R-:W-:Y:S01]  /*0040*/  BSSY.RECONVERGENT B0, `(.L_x_0) ;  /* 0x0000058000007945 */ /* 0x000fe20003800200 */
[----:B------:R-:W2:Y:S05]  /*0050*/  LDCU.64 UR12, c[0x0][0x358] ;  /* 0x00006b00ff0c77ac */ /* 0x000eaa0008000a00 */
[----:B------:R-:W0:Y:S01]  /*0060*/  LDC R3, c[0x0][0x360] ;  /* 0x0000d800ff037b82 */ /* 0x000e220000000800 */
[----:B------:R-:W3:Y:S01]  /*0070*/  LDCU UR5, c[0x0][0x370] ;  /* 0x00006e00ff0577ac */ /* 0x000ee20008000800 */
[----:B-1----:R-:W-:-:S02]  /*0080*/  IMAD.U32 R13, RZ, RZ, UR6 ;  /* 0x00000006ff0d7e24 */ /* 0x002fc4000f8e00ff */
[C---:B0-----:R-:W-:Y:S02]  /*0090*/  IMAD R2, R3.reuse, UR4, R2 ;  /* 0x0000000403027c24 */ /* 0x041fe4000f8e0202 */
[----:B---3--:R-:W-:-:S03]  /*00a0*/  IMAD R3, R3, UR5, RZ ;  /* 0x0000000503037c24 */ /* 0x008fc6000f8e02ff */
[----:B------:R-:W-:-:S13]  /*00b0*/  ISETP.GE.AND P0, PT, R2, R13, PT ;  /* 0x0000000d0200720c */ /* 0x000fda0003f06270 */
[----:B--2---:R-:W-:Y:S05]  /*00c0*/  @P0 BRA `(.L_x_1) ;  /* 0x00000004003c0947 */ /* 0x004fea0003800000 */
[----:B------:R-:W0:Y:S01]  /*00d0*/  I2F.U32.RP R8, R3 ;  /* 0x0000000300087306 */ /* 0x000e220000209000 */
[C---:B------:R-:W-:Y:S01]  /*00e0*/  IADD3 R0, PT, PT, R3.reuse, R2, RZ ;  /* 0x0000000203007210 */ /* 0x040fe20007ffe0ff */
[----:B------:R-:W-:Y:S01]  /*00f0*/  IMAD.MOV R9, RZ, RZ, -R3 ;  /* 0x000000ffff097224 */ /* 0x000fe200078e0a03 */
[----:B------:R-:W-:Y:S01]  /*0100*/  ISETP.NE.U32.AND P2, PT, R3, RZ, PT ;  /* 0x000000ff0300720c */ /* 0x000fe20003f45070 */
[----:B------:R-:W1:Y:S01]  /*0110*/  LDC.64 R24, c[0x0][0x3c8] ;  /* 0x0000f200ff187b82 */ /* 0x000e620000000a00 */
[CC--:B------:R-:W-:Y:S01]  /*0120*/  ISETP.GE.AND P0, PT, R0.reuse, R13.reuse, PT ;  /* 0x0000000d0000720c */ /* 0x0c0fe20003f06270 */
[----:B------:R-:W-:Y:S01]  /*0130*/  BSSY.RECONVERGENT B1, `(.L_x_2) ;  /* 0x000002c000017945 */ /* 0x000fe20003800200 */
[----:B------:R-:W-:Y:S01]  /*0140*/  VIMNMX R7, PT, PT, R0, R13, !PT ;  /* 0x0000000d00077248 */ /* 0x000fe20007fe0100 */
[----:B------:R-:W-:Y:S01]  /*0150*/  IMAD.MOV.U32 R33, RZ, RZ, R2 ;  /* 0x000000ffff217224 */ /* 0x000fe200078e0002 */
[----:B------:R-:W-:-:S03]  /*0160*/  SEL R6, RZ, 0x1, P0 ;  /* 0x00000001ff067807 */ /* 0x000fc60000000000 */
[----:B------:R-:W2:Y:S01]  /*0170*/  LDC.64 R26, c[0x0][0x3d0] ;  /* 0x0000f400ff1a7b82 */ /* 0x000ea20000000a00 */
[----:B------:R-:W-:Y:S01]  /*0180*/  IADD3 R0, PT, PT, R7, -R0, -R6 ;  /* 0x8000000007007210 */ /* 0x000fe20007ffe806 */
[----:B0-----:R-:W0:Y:S06]  /*0190*/  MUFU.RCP R8, R8 ;  /* 0x0000000800087308 */ /* 0x001e2c0000001000 */
[----:B------:R-:W3:Y:S01]  /*01a0*/  LDC.64 R28, c[0x0][0x3d8] ;  /* 0x0000f600ff1c7b82 */ /* 0x000ee20000000a00 */
[----:B0-----:R-:W-:-:S04]  /*01b0*/  VIADD R4, R8, 0xffffffe ;  /* 0x0ffffffe08047836 */ /* 0x001fc80000000000 */
[----:B------:R0:W4:Y:S02]  /*01c0*/  F2I.FTZ.U32.TRUNC.NTZ R5, R4 ;  /* 0x0000000400057305 */ /* 0x000124000021f000 */
[----:B0-----:R-:W-:Y:S02]  /*01d0*/  IMAD.MOV.U32 R4, RZ, RZ, RZ ;  /* 0x000000ffff047224 */ /* 0x001fe400078e00ff */
[----:B----4-:R-:W-:-:S04]  /*01e0*/  IMAD R9, R9, R5, RZ ;  /* 0x0000000509097224 */ /* 0x010fc800078e02ff */
[----:B------:R-:W-:-:S06]  /*01f0*/  IMAD.HI.U32 R5, R5, R9, R4 ;  /* 0x0000000905057227 */ /* 0x000fcc00078e0004 */
[----:B------:R-:W-:-:S04]  /*0200*/  IMAD.HI.U32 R5, R5, R0, RZ ;  /* 0x0000000005057227 */ /* 0x000fc800078e00ff */
[----:B------:R-:W-:-:S04]  /*0210*/  IMAD.MOV R4, RZ, RZ, -R5 ;  /* 0x000000ffff047224 */ /* 0x000fc800078e0a05 */
[----:B------:R-:W-:-:S05]  /*0220*/  IMAD R0, R3, R4, R0 ;  /* 0x0000000403007224 */ /* 0x000fca00078e0200 */
[----:B------:R-:W-:-:S13]  /*0230*/  ISETP.GE.U32.AND P0, PT, R0, R3, PT ;  /* 0x000000030000720c */ /* 0x000fda0003f06070 */
[----:B------:R-:W-:Y:S01]  /*0240*/  @P0 IMAD.IADD R0, R0, 0x1, -R3 ;  /* 0x0000000100000824 */ /* 0x000fe200078e0a03 */
[----:B------:R-:W-:-:S04]  /*0250*/  @P0 IADD3 R5, PT, PT, R5, 0x1, RZ ;  /* 0x0000000105050810 */ /* 0x000fc80007ffe0ff */
[----:B------:R-:W-:-:S13]  /*0260*/  ISETP.GE.U32.AND P1, PT, R0, R3, PT ;  /* 0x000000030000720c */ /* 0x000fda0003f26070 */
[----:B------:R-:W-:Y:S01]  /*0270*/  @P1 VIADD R5, R5, 0x1 ;  /* 0x0000000105051836 */ /* 0x000fe20000000000 */
[----:B------:R-:W-:-:S05]  /*0280*/  @!P2 LOP3.LUT R5, RZ, R3, RZ, 0x33, !PT ;  /* 0x00000003ff05a212 */ /* 0x000fca00078e33ff */
[----:B------:R-:W-:-:S05]  /*0290*/  IMAD.IADD R0, R6, 0x1, R5 ;  /* 0x0000000106007824 */ /* 0x000fca00078e0205 */
[C---:B------:R-:W-:Y:S02]  /*02a0*/  LOP3.LUT R4, R0.reuse, 0x3, RZ, 0xc0, !PT ;  /* 0x0000000300047812 */ /* 0x040fe400078ec0ff */
[----:B------:R-:W-:Y:S02]  /*02b0*/  ISETP.GE.U32.AND P1, PT, R0, 0x3, PT ;  /* 0x000000030000780c */ /* 0x000fe40003f26070 */
[----:B------:R-:W-:-:S13]  /*02c0*/  ISETP.NE.AND P0, PT, R4, 0x3, PT ;  /* 0x000000030400780c */ /* 0x000fda0003f05270 */
[----:B-123--:R-:W-:Y:S05]  /*02d0*/  @!P0 BRA `(.L_x_3) ;  /* 0x0000000000448947 */ /* 0x00efea0003800000 */
[----:B------:R-:W0:Y:S01]  /*02e0*/  LDC.64 R10, c[0x0][0x3c8] ;  /* 0x0000f200ff0a7b82 */ /* 0x000e220000000a00 */
[----:B------:R-:W-:Y:S01]  /*02f0*/  IADD3 R0, PT, PT, R0, 0x1, RZ ;  /* 0x0000000100007810 */ /* 0x000fe20007ffe0ff */
[----:B------:R-:W-:Y:S02]  /*0300*/  IMAD.MOV.U32 R12, RZ, RZ, RZ ;  /* 0x000000ffff0c7224 */ /* 0x000fe400078e00ff */
[----:B------:R-:W-:Y:S01]  /*0310*/  IMAD.MOV.U32 R33, RZ, RZ, R2 ;  /* 0x000000ffff217224 */ /* 0x000fe200078e0002 */
[----:B------:R-:W-:-:S03]  /*0320*/  LOP3.LUT R19, R0, 0x3, RZ, 0xc0, !PT ;  /* 0x0000000300137812 */ /* 0x000fc600078ec0ff */
[----:B------:R-:W1:Y:S08]  /*0330*/  LDC.64 R14, c[0x0][0x3d0] ;  /* 0x0000f400ff0e7b82 */ /* 0x000e700000000a00 */
[----:B------:R-:W2:Y:S02]  /*0340*/  LDC.64 R16, c[0x0][0x3d8] ;  /* 0x0000f600ff107b82 */ /* 0x000ea40000000a00 */
.L_x_4:
[----:B0-----:R-:W-:-:S04]  /*0350*/  IMAD.WIDE R4, R33, 0x8, R10 ;  /* 0x0000000821047825 */ /* 0x001fc800078e020a */
[C---:B-1----:R-:W-:Y:S01]  /*0360*/  IMAD.WIDE R6, R33.reuse, 0x8, R14 ;  /* 0x0000000821067825 */ /* 0x042fe200078e020e */
[----:B------:R3:W-:Y:S03]  /*0370*/  STG.E.64 desc[UR12][R4.64], RZ ;  /* 0x000000ff04007986 */ /* 0x0007e6000c101b0c */
[----:B--2---:R-:W-:Y:S01]  /*0380*/  IMAD.WIDE R8, R33, 0x8, R16 ;  /* 0x0000000821087825 */ /* 0x004fe200078e0210 */
[----:B------:R3:W-:Y:S01]  /*0390*/  STG.E.64 desc[UR12][R6.64], RZ ;  /* 0x000000ff06007986 */ /* 0x0007e2000c101b0c */
[----:B------:R-:W-:Y:S02]  /*03a0*/  IADD3 R33, PT, PT, R3, R33, RZ ;  /* 0x0000002103217210 */ /* 0x000fe40007ffe0ff */
[----:B------:R-:W-:Y:S01]  /*03b0*/  VIADD R12, R12, 0x1 ;  /* 0x000000010c0c7836 */ /* 0x000fe20000000000 */
[----:B------:R3:W-:Y:S04]  /*03c0*/  STG.E.64 desc[UR12][R8.64], RZ ;  /* 0x000000ff08007986 */ /* 0x0007e8000c101b0c */
[----:B------:R-:W-:-:S13]  /*03d0*/  ISETP.NE.AND P0, PT, R12, R19, PT ;  /* 0x000000130c00720c */ /* 0x000fda0003f05270 */
[----:B---3--:R-:W-:Y:S05]  /*03e0*/  @P0 BRA `(.L_x_4) ;  /* 0xfffffffc00d80947 */ /* 0x008fea000383ffff */
.L_x_3:
[----:B------:R-:W-:Y:S05]  /*03f0*/  BSYNC.RECONVERGENT B1 ;  /* 0x0000000000017941 */ /* 0x000fea0003800200 */
.L_x_2:
[----:B------:R-:W-:Y:S05]  /*0400*/  @!P1 BRA `(.L_x_1) ;  /* 0x00000000006c9947 */ /* 0x000fea0003800000 */
.L_x_5:
[----:B------:R-:W-:-:S04]  /*0410*/  IMAD.WIDE R18, R33, 0x8, R24 ;  /* 0x0000000821127825 */ /* 0x000fc800078e0218 */
[C---:B------:R-:W-:Y:S01]  /*0420*/  IMAD.WIDE R22, R33.reuse, 0x8, R26 ;  /* 0x0000000821167825 */ /* 0x040fe200078e021a */
[----:B------:R0:W-:Y:S03]  /*0430*/  STG.E.64 desc[UR12][R18.64], RZ ;  /* 0x000000ff12007986 */ /* 0x0001e6000c101b0c */
[----:B------:R-:W-:Y:S01]  /*0440*/  IMAD.WIDE R30, R33, 0x8, R28 ;  /* 0x00000008211e7825 */ /* 0x000fe200078e021c */
[----:B------:R1:W-:Y:S03]  /*0450*/  STG.E.64 desc[UR12][R22.64], RZ ;  /* 0x000000ff16007986 */ /* 0x0003e6000c101b0c */
[C---:B------:R-:W-:Y:S01]  /*0460*/  IMAD.WIDE R4, R3.reuse, 0x8, R18 ;  /* 0x0000000803047825 */ /* 0x040fe200078e0212 */
        /* <DEDUP_REMOVED lines=11> */
[C---:B0-----:R-:W-:Y:S01]  /*0520*/  IMAD.WIDE R18, R3.reuse, 0x8, R10 ;  /* 0x0000000803127825 */ /* 0x041fe200078e020a */
[----:B------:R2:W-:Y:S03]  /*0530*/  STG.E.64 desc[UR12][R16.64], RZ ;  /* 0x000000ff10007986 */ /* 0x0005e6000c101b0c */
[C---:B------:R-:W-:Y:S01]  /*0540*/  IMAD.WIDE R20, R3.reuse, 0x8, R14 ;  /* 0x0000000803147825 */ /* 0x040fe200078e020e */
[----:B------:R2:W-:Y:S03]  /*0550*/  STG.E.64 desc[UR12][R18.64], RZ ;  /* 0x000000ff12007986 */ /* 0x0005e6000c101b0c */
[C---:B-1----:R-:W-:Y:S01]  /*0560*/  IMAD.WIDE R22, R3.reuse, 0x8, R16 ;  /* 0x0000000803167825 */ /* 0x042fe200078e0210 */
[----:B------:R2:W-:Y:S03]  /*0570*/  STG.E.64 desc[UR12][R20.64], RZ ;  /* 0x000000ff14007986 */ /* 0x0005e6000c101b0c */
[----:B------:R-:W-:Y:S01]  /*0580*/  IMAD R33, R3, 0x4, R33 ;  /* 0x0000000403217824 */ /* 0x000fe200078e0221 */
[----:B------:R2:W-:Y:S04]  /*0590*/  STG.E.64 desc[UR12][R22.64], RZ ;  /* 0x000000ff16007986 */ /* 0x0005e8000c101b0c */
[----:B------:R-:W-:-:S13]  /*05a0*/  ISETP.GE.AND P0, PT, R33, R13, PT ;  /* 0x0000000d2100720c */ /* 0x000fda0003f06270 */
[----:B--2---:R-:W-:Y:S05]  /*05b0*/  @!P0 BRA `(.L_x_5) ;  /* 0xfffffffc00948947 */ /* 0x004fea000383ffff */
.L_x_1:
[----:B------:R-:W-:Y:S05]  /*05c0*/  BSYNC.RECONVERGENT B0 ;  /* 0x0000000000007941 */ /* 0x000fea0003800200 */
.L_x_0:
[----:B------:R-:W-:Y:S01]  /*05d0*/  BAR.SYNC.DEFER_BLOCKING 0x0 ;  /* 0x0000000000007b1d */ /* 0x000fe20000010000 */
[----:B------:R-:W-:-:S04]  /*05e0*/  ISETP.GE.AND P0, PT, R13, 0x1, PT ;  /* 0x000000010d00780c */ /* 0x000fc80003f06270 */
[----:B------:R-:W-:Y:S01]  /*05f0*/  ISETP.GE.OR P0, PT, R2, R13, !P0 ;  /* 0x0000000d0200720c */ /* 0x000fe20004706670 */
[----:B------:R-:W-:-:S12]  /*0600*/  BSSY.RECONVERGENT B0, `(.L_x_6) ;  /* 0x00001fd000007945 */ /* 0x000fd80003800200 */
[----:B------:R-:W-:Y:S05]  /*0610*/  @P0 BRA `(.L_x_7) ;  /* 0x0000001c00ec0947 */ /* 0x000fea0003800000 */
[----:B------:R-:W-:Y:S01]  /*0620*/  IMAD.MOV.U32 R8, RZ, RZ, 0x47ae147b ;  /* 0x47ae147bff087424 */ /* 0x000fe200078e00ff */
[----:B------:R-:W-:Y:S01]  /*0630*/  MOV R6, 0x2cb0d246 ;  /* 0x2cb0d24600067802 */ /* 0x000fe20000000f00 */
[----:B------:R-:W-:Y:S01]  /*0640*/  IMAD.MOV.U32 R9, RZ, RZ, 0x3f847ae1 ;  /* 0x3f847ae1ff097424 */ /* 0x000fe200078e00ff */
[----:B------:R-:W-:Y:S01]  /*0650*/  UMOV UR4, 0xf9785eba ;  /* 0xf9785eba00047882 */ /* 0x000fe20000000000 */
[----:B------:R-:W-:Y:S01]  /*0660*/  IMAD.MOV.U32 R7, RZ, RZ, 0x3e5ae5f1 ;  /* 0x3e5ae5f1ff077424 */ /* 0x000fe200078e00ff */
[----:B------:R-:W-:Y:S01]  /*0670*/  UMOV UR5, 0x3de5db65 ;  /* 0x3de5db6500057882 */ /* 0x000fe20000000000 */
[----:B------:R-:W0:Y:S01]  /*0680*/  LDC.64 R14, c[0x0][0x3b8] ;  /* 0x0000ee00ff0e7b82 */ /* 0x000e220000000a00 */
[----:B------:R-:W-:Y:S01]  /*0690*/  LOP3.LUT R62, R13, 0x7ffffffe, RZ, 0xc0, !PT ;  /* 0x7ffffffe0d3e7812 */ /* 0x000fe200078ec0ff */
[----:B------:R-:W-:Y:S01]  /*06a0*/  DMUL R4, R8, R8 ;  /* 0x0000000808047228 */ /* 0x000fe20000000000 */
[----:B------:R-:W-:-:S05]  /*06b0*/  IMAD.MOV.U32 R64, RZ, RZ, R2 ;  /* 0x000000ffff407224 */ /* 0x000fca00078e0002 */
[----:B------:R-:W1:Y:S02]  /*06c0*/  LDC.64 R16, c[0x0][0x3c0] ;  /* 0x0000f000ff107b82 */ /* 0x000e640000000a00 */
[----:B------:R-:W-:Y:S01]  /*06d0*/  DFMA R6, R4, UR4, -R6 ;  /* 0x0000000404067c2b */ /* 0x000fe20008000806 */
[----:B------:R-:W-:Y:S01]  /*06e0*/  UMOV UR4, 0x69ace392 ;  /* 0x69ace39200047882 */ /* 0x000fe20000000000 */
[----:B------:R-:W-:-:S04]  /*06f0*/  UMOV UR5, 0x3ec71de3 ;  /* 0x3ec71de300057882 */ /* 0x000fc80000000000 */
[----:B------:R-:W2:Y:S02]  /*0700*/  LDC.64 R18, c[0x0][0x388] ;  /* 0x0000e200ff127b82 */ /* 0x000ea40000000a00 */
[----:B------:R-:W-:Y:S01]  /*0710*/  DFMA R6, R4, R6, UR4 ;  /* 0x0000000404067e2b */ /* 0x000fe20008000006 */
[----:B------:R-:W-:Y:S01]  /*0720*/  UMOV UR4, 0x19db62a1 ;  /* 0x19db62a100047882 */ /* 0x000fe20000000000 */
[----:B------:R-:W-:-:S06]  /*0730*/  UMOV UR5, 0x3f2a01a0 ;  /* 0x3f2a01a000057882 */ /* 0x000fcc0000000000 */
[----:B------:R-:W-:Y:S01]  /*0740*/  DFMA R6, R4, R6, -UR4 ;  /* 0x8000000404067e2b */ /* 0x000fe20008000006 */
[----:B------:R-:W-:Y:S01]  /*0750*/  UMOV UR4, 0x11110818 ;  /* 0x1111081800047882 */ /* 0x000fe20000000000 */
[----:B------:R-:W-:-:S06]  /*0760*/  UMOV UR5, 0x3f811111 ;  /* 0x3f81111100057882 */ /* 0x000fcc0000000000 */
[----:B------:R-:W-:Y:S01]  /*0770*/  DFMA R6, R4, R6, UR4 ;  /* 0x0000000404067e2b */ /* 0x000fe20008000006 */
[----:B------:R-:W-:Y:S01]  /*0780*/  UMOV UR4, 0x55555554 ;  /* 0x5555555400047882 */ /* 0x000fe20000000000 */
[----:B------:R-:W-:-:S06]  /*0790*/  UMOV UR5, 0x3fc55555 ;  /* 0x3fc5555500057882 */ /* 0x000fcc0000000000 */
[----:B------:R-:W-:-:S08]  /*07a0*/  DFMA R6, R4, R6, -UR4 ;  /* 0x8000000404067e2b */ /* 0x000fd00008000006 */
[----:B------:R-:W-:Y:S01]  /*07b0*/  DFMA R10, R4, R6, RZ ;  /* 0x00000006040a722b */ /* 0x000fe200000000ff */
[----:B0-----:R-:W-:Y:S02]  /*07c0*/  IADD3 R4, P0, PT, R14, 0x8, RZ ;  /* 0x000000080e047810 */ /* 0x001fe40007f1e0ff */
[----:B-1----:R-:W-:Y:S02]  /*07d0*/  IADD3 R5, P1, PT, R16, 0x4, RZ ;  /* 0x0000000410057810 */ /* 0x002fe40007f3e0ff */
[----:B--2---:R-:W-:Y:S01]  /*07e0*/  IADD3 R6, P2, PT, R18, 0x8, RZ ;  /* 0x0000000812067810 */ /* 0x004fe20007f5e0ff */
[----:B------:R-:W-:Y:S02]  /*07f0*/  IMAD.X R7, RZ, RZ, R15, P0 ;  /* 0x000000ffff077224 */ /* 0x000fe400000e060f */
[----:B------:R-:W-:Y:S01]  /*0800*/  DFMA R10, R10, R8, R8 ;  /* 0x000000080a0a722b */ /* 0x000fe20000000008 */
[----:B------:R-:W-:Y:S01]  /*0810*/  IMAD.X R8, RZ, RZ, R17, P1 ;  /* 0x000000ffff087224 */ /* 0x000fe200008e0611 */
[----:B------:R-:W-:-:S09]  /*0820*/  IADD3.X R9, PT, PT, RZ, R19, RZ, P2, !PT ;  /* 0x00000013ff097210 */ /* 0x000fd200017fe4ff */
.L_x_52:
[----:B0-----:R-:W0:Y:S01]  /*0830*/  LDCU UR4, c[0x0][0x384] ;  /* 0x00007080ff0477ac */ /* 0x001e220008000800 */
[----:B-1----:R-:W1:Y:S01]  /*0840*/  LDC.64 R12, c[0x0][0x388] ;  /* 0x0000e200ff0c7b82 */ /* 0x002e620000000a00 */
[----:B------:R-:W-:-:S07]  /*0850*/  IMAD.MOV.U32 R25, RZ, RZ, RZ ;  /* 0x000000ffff197224 */ /* 0x000fce00078e00ff */
[----:B------:R-:W2:Y:S08]  /*0860*/  LDC.64 R14, c[0x0][0x390] ;  /* 0x0000e400ff0e7b82 */ /* 0x000eb00000000a00 */
[----:B------:R-:W3:Y:S01]  /*0870*/  LDC.64 R16, c[0x0][0x398] ;  /* 0x0000e600ff107b82 */ /* 0x000ee20000000a00 */
[----:B0-----:R-:W-:-:S07]  /*0880*/  UISETP.NE.AND UP0, UPT, UR4, 0x1, UPT ;  /* 0x000000010400788c */ /* 0x001fce000bf05270 */
[----:B------:R-:W0:Y:S01]  /*0890*/  LDC.64 R18, c[0x0][0x3c8] ;  /* 0x0000f200ff127b82 */ /* 0x000e220000000a00 */
[----:B-1----:R-:W-:-:S07]  /*08a0*/  IMAD.WIDE R12, R64, 0x8, R12 ;  /* 0x00000008400c7825 */ /* 0x002fce00078e020c */
[----:B------:R-:W1:Y:S01]  /*08b0*/  LDC.64 R20, c[0x0][0x3d0] ;  /* 0x0000f400ff147b82 */ /* 0x000e620000000a00 */
[----:B--2---:R-:W-:-:S07]  /*08c0*/  IMAD.WIDE R14, R64, 0x8, R14 ;  /* 0x00000008400e7825 */ /* 0x004fce00078e020e */
[----:B------:R-:W2:Y:S01]  /*08d0*/  LDC.64 R22, c[0x0][0x3d8] ;  /* 0x0000f600ff167b82 */ /* 0x000ea20000000a00 */
[----:B---3--:R-:W-:-:S04]  /*08e0*/  IMAD.WIDE R16, R64, 0x8, R16 ;  /* 0x0000000840107825 */ /* 0x008fc800078e0210 */
[----:B0-----:R-:W-:-:S04]  /*08f0*/  IMAD.WIDE R18, R64, 0x8, R18 ;  /* 0x0000000840127825 */ /* 0x001fc800078e0212 */
[----:B-1----:R-:W-:-:S04]  /*0900*/  IMAD.WIDE R20, R64, 0x8, R20 ;  /* 0x0000000840147825 */ /* 0x002fc800078e0214 */
[----:B--2---:R-:W-:Y:S01]  /*0910*/  IMAD.WIDE R22, R64, 0x8, R22 ;  /* 0x0000000840167825 */ /* 0x004fe200078e0216 */
[----:B------:R-:W-:Y:S06]  /*0920*/  BRA.U !UP0, `(.L_x_8) ;  /* 0x0000001108c47547 */ /* 0x000fec000b800000 */
[----:B------:R-:W0:Y:S01]  /*0930*/  LDCU.128 UR8, c[0x0][0x390] ;  /* 0x00007200ff0877ac */ /* 0x000e220008000c00 */
[----:B------:R-:W-:Y:S01]  /*0940*/  IMAD.MOV R63, RZ, RZ, -R64 ;  /* 0x000000ffff3f7224 */ /* 0x000fe200078e0a40 */
[----:B------:R-:W-:Y:S01]  /*0950*/  MOV R65, RZ ;  /* 0x000000ff00417202 */ /* 0x000fe20000000f00 */
[----:B------:R-:W-:Y:S01]  /*0960*/  IMAD.MOV.U32 R28, RZ, RZ, R6 ;  /* 0x000000ffff1c7224 */ /* 0x000fe200078e0006 */
[----:B------:R-:W-:Y:S01]  /*0970*/  MOV R31, R8 ;  /* 0x00000008001f7202 */ /* 0x000fe20000000f00 */
[----:B------:R-:W-:Y:S02]  /*0980*/  IMAD.MOV.U32 R29, RZ, RZ, R9 ;  /* 0x000000ffff1d7224 */ /* 0x000fe400078e0009 */
[----:B------:R-:W-:Y:S02]  /*0990*/  IMAD.MOV.U32 R30, RZ, RZ, R5 ;  /* 0x000000ffff1e7224 */ /* 0x000fe400078e0005 */
[----:B------:R-:W-:Y:S02]  /*09a0*/  IMAD.MOV.U32 R32, RZ, RZ, R4 ;  /* 0x000000ffff207224 */ /* 0x000fe400078e0004 */
[----:B------:R-:W-:Y:S01]  /*09b0*/  IMAD.MOV.U32 R33, RZ, RZ, R7 ;  /* 0x000000ffff217224 */ /* 0x000fe200078e0007 */
[----:B0-----:R-:W-:-:S02]  /*09c0*/  UIADD3 UR6, UP0, UPT, UR8, 0x8, URZ ;  /* 0x0000000808067890 */ /* 0x001fc4000ff1e0ff */
[----:B------:R-:W-:Y:S02]  /*09d0*/  UIADD3 UR4, UP1, UPT, UR10, 0x8, URZ ;  /* 0x000000080a047890 */ /* 0x000fe4000ff3e0ff */
[----:B------:R-:W-:Y:S02]  /*09e0*/  UIADD3.X UR7, UPT, UPT, URZ, UR9, URZ, UP0, !UPT ;  /* 0x00000009ff077290 */ /* 0x000fe400087fe4ff */
[----:B------:R-:W-:Y:S01]  /*09f0*/  UIADD3.X UR5, UPT, UPT, URZ, UR11, URZ, UP1, !UPT ;  /* 0x0000000bff057290 */ /* 0x000fe20008ffe4ff */
[----:B------:R-:W-:Y:S01]  /*0a00*/  IMAD.U32 R24, RZ, RZ, UR6 ;  /* 0x00000006ff187e24 */ /* 0x000fe2000f8e00ff */
[----:B------:R-:W-:Y:S02]  /*0a10*/  MOV R26, UR4 ;  /* 0x00000004001a7c02 */ /* 0x000fe40008000f00 */
[----:B------:R-:W-:Y:S02]  /*0a20*/  IMAD.U32 R25, RZ, RZ, UR7 ;  /* 0x00000007ff197e24 */ /* 0x000fe4000f8e00ff */
[----:B------:R-:W-:-:S07]  /*0a30*/  IMAD.U32 R27, RZ, RZ, UR5 ;  /* 0x00000005ff1b7e24 */ /* 0x000fce000f8e00ff */
.L_x_37:
[----:B------:R-:W-:Y:S01]  /*0a40*/  ISETP.NE.AND P0, PT, R63, RZ, PT ;  /* 0x000000ff3f00720c */ /* 0x000fe20003f05270 */
[----:B------:R-:W-:-:S12]  /*0a50*/  BSSY.RECONVERGENT B2, `(.L_x_9) ;  /* 0x0000086000027945 */ /* 0x000fd80003800200 */
[----:B01----:R-:W-:Y:S05]  /*0a60*/  @!P0 BRA `(.L_x_10) ;  /* 0x0000000800108947 */ /* 0x003fea0003800000 */
[----:B------:R-:W2:Y:S04]  /*0a70*/  LDG.E.64 R38, desc[UR12][R24.64+-0x8] ;  /* 0xfffff80c18267981 */ /* 0x000ea8000c1e1b00 */
[----:B------:R-:W2:Y:S04]  /*0a80*/  LDG.E.64 R46, desc[UR12][R14.64] ;  /* 0x0000000c0e2e7981 */ /* 0x000ea8000c1e1b00 */
[----:B------:R-:W3:Y:S04]  /*0a90*/  LDG.E.64 R40, desc[UR12][R28.64+-0x8] ;  /* 0xfffff80c1c287981 */ /* 0x000ee8000c1e1b00 */
[----:B------:R-:W3:Y:S04]  /*0aa0*/  LDG.E.64 R44, desc[UR12][R12.64] ;  /* 0x0000000c0c2c7981 */ /* 0x000ee8000c1e1b00 */
[----:B------:R-:W4:Y:S04]  /*0ab0*/  LDG.E.64 R36, desc[UR12][R26.64+-0x8] ;  /* 0xfffff80c1a247981 */ /* 0x000f28000c1e1b00 */
[----:B------:R-:W4:Y:S04]  /*0ac0*/  LDG.E.64 R34, desc[UR12][R16.64] ;  /* 0x0000000c10227981 */ /* 0x000f28000c1e1b00 */
[----:B------:R-:W5:Y:S04]  /*0ad0*/  LDG.E.64 R42, desc[UR12][R32.64+-0x8] ;  /* 0xfffff80c202a7981 */ /* 0x000f68000c1e1b00 */
[----:B------:R-:W5:Y:S01]  /*0ae0*/  LDG.E R0, desc[UR12][R30.64+-0x4] ;  /* 0xfffffc0c1e007981 */ /* 0x000f62000c1e1900 */
[----:B------:R-:W-:Y:S01]  /*0af0*/  UMOV UR4, 0xa0b5ed8d ;  /* 0xa0b5ed8d00047882 */ /* 0x000fe20000000000 */
[----:B------:R-:W-:Y:S01]  /*0b00*/  UMOV UR5, 0x3eb0c6f7 ;  /* 0x3eb0c6f700057882 */ /* 0x000fe20000000000 */
[----:B------:R-:W-:Y:S01]  /*0b10*/  BSSY.RECONVERGENT B1, `(.L_x_11) ;  /* 0x0000017000017945 */ /* 0x000fe20003800200 */
[----:B--2---:R-:W-:-:S02]  /*0b20*/  DADD R38, R38, -R46 ;  /* 0x0000000026267229 */ /* 0x004fc4000000082e */
[----:B---3--:R-:W-:-:S06]  /*0b30*/  DADD R40, R40, -R44 ;  /* 0x0000000028287229 */ /* 0x008fcc000000082c */
[----:B------:R-:W-:Y:S02]  /*0b40*/  DMUL R44, R38, R38 ;  /* 0x00000026262c7228 */ /* 0x000fe40000000000 */
[----:B----4-:R-:W-:-:S06]  /*0b50*/  DADD R36, R36, -R34 ;  /* 0x0000000024247229 */ /* 0x010fcc0000000822 */
[----:B------:R-:W-:Y:S01]  /*0b60*/  DFMA R44, R40, R40, R44 ;  /* 0x00000028282c722b */ /* 0x000fe2000000002c */
[----:B-----5:R-:W-:-:S07]  /*0b70*/  ISETP.NE.AND P0, PT, R0, 0x1, PT ;  /* 0x000000010000780c */ /* 0x020fce0003f05270 */
[----:B------:R-:W-:Y:S02]  /*0b80*/  DFMA R34, R36, R36, R44 ;  /* 0x000000242422722b */ /* 0x000fe4000000002c */
[----:B------:R-:W-:-:S06]  /*0b90*/  DMUL R44, R42, 0.5 ;  /* 0x3fe000002a2c7828 */ /* 0x000fcc0000000000 */
[----:B------:R-:W-:Y:S02]  /*0ba0*/  DADD R34, R34, UR4 ;  /* 0x0000000422227e29 */ /* 0x000fe40008000000 */
[----:B------:R-:W-:-:S06]  /*0bb0*/  DFMA R44, R44, |R10|, R42 ;  /* 0x4000000a2c2c722b */ /* 0x000fcc000000002a */
[----:B------:R-:W-:-:S04]  /*0bc0*/  DSETP.NEU.AND P1, PT, R34, RZ, PT ;  /* 0x000000ff2200722a */ /* 0x000fc80003f2d000 */
[----:B------:R-:W-:Y:S02]  /*0bd0*/  FSEL R42, R44, R42, !P0 ;  /* 0x0000002a2c2a7208 */ /* 0x000fe40004000000 */
[----:B------:R-:W-:-:S08]  /*0be0*/  FSEL R43, R45, R43, !P0 ;  /* 0x0000002b2d2b7208 */ /* 0x000fd00004000000 */
[----:B------:R-:W-:Y:S05]  /*0bf0*/  @!P1 BRA `(.L_x_12) ;  /* 0x00000000001c9947 */ /* 0x000fea0003800000 */
[----:B------:R-:W-:Y:S01]  /*0c00*/  DADD R66, -RZ, |R34| ;  /* 0x00000000ff427229 */ /* 0x000fe20000000522 */
[----:B------:R-:W-:-:S10]  /*0c10*/  MOV R0, 0xc30 ;  /* 0x00000c3000007802 */ /* 0x000fd40000000f00 */
[----:B------:R-:W-:Y:S05]  /*0c20*/  CALL.REL.NOINC `($_Z8run_stepiiPdS_S_S_S_S_S_PiS_S_S_$__internal_accurate_pow) ;  /* 0x0000003000887944 */ /* 0x000fea0003c00000 */
[----:B------:R-:W-:-:S04]  /*0c30*/  ISETP.GE.AND P0, PT, R35, RZ, PT ;  /* 0x000000ff2300720c */ /* 0x000fc80003f06270 */
[----:B------:R-:W-:Y:S02]  /*0c40*/  FSEL R44, R44, RZ, P0 ;  /* 0x000000ff2c2c7208 */ /* 0x000fe40000000000 */
[----:B------:R-:W-:Y:S01]  /*0c50*/  FSEL R45, R48, -QNAN , P0 ;  /* 0xfff80000302d7808 */ /* 0x000fe20000000000 */
[----:B------:R-:W-:Y:S06]  /*0c60*/  BRA `(.L_x_13) ;  /* 0x0000000000047947 */ /* 0x000fec0003800000 */
.L_x_12:
[----:B------:R-:W-:-:S07]  /*0c70*/  CS2R R44, SRZ ;  /* 0x00000000002c7805 */ /* 0x000fce000001ff00 */
.L_x_13:
[----:B------:R-:W-:Y:S05]  /*0c80*/  BSYNC.RECONVERGENT B1 ;  /* 0x0000000000017941 */ /* 0x000fea0003800200 */
.L_x_11:
[----:B------:R-:W-:Y:S01]  /*0c90*/  DADD R46, R34, 1.5 ;  /* 0x3ff80000222e7429 */ /* 0x000fe20000000000 */
[----:B------:R-:W-:Y:S09]  /*0ca0*/  BSSY.RECONVERGENT B1, `(.L_x_14) ;  /* 0x000000c000017945 */ /* 0x000ff20003800200 */
[----:B------:R-:W-:-:S04]  /*0cb0*/  LOP3.LUT R46, R47, 0x7ff00000, RZ, 0xc0, !PT ;  /* 0x7ff000002f2e7812 */ /* 0x000fc800078ec0ff */
[----:B------:R-:W-:-:S13]  /*0cc0*/  ISETP.NE.AND P0, PT, R46, 0x7ff00000, PT ;  /* 0x7ff000002e00780c */ /* 0x000fda0003f05270 */
[----:B------:R-:W-:Y:S05]  /*0cd0*/  @P0 BRA `(.L_x_15) ;  /* 0x0000000000200947 */ /* 0x000fea0003800000 */
[----:B------:R-:W-:-:S14]  /*0ce0*/  DSETP.NAN.AND P0, PT, R34, R34, PT ;  /* 0x000000222200722a */ /* 0x000fdc0003f08000 */
[----:B------:R-:W-:Y:S05]  /*0cf0*/  @P0 BRA `(.L_x_16) ;  /* 0x0000000000140947 */ /* 0x000fea0003800000 */
[----:B------:R-:W-:-:S14]  /*0d00*/  DSETP.NEU.AND P0, PT, R34, +INF , PT ;  /* 0x7ff000002200742a */ /* 0x000fdc0003f0d000 */
[----:B------:R-:W-:Y:S05]  /*0d10*/  @P0 BRA `(.L_x_15) ;  /* 0x0000000000100947 */ /* 0x000fea0003800000 */
[----:B------:R-:W-:Y:S01]  /*0d20*/  IMAD.MOV.U32 R44, RZ, RZ, 0x0 ;  /* 0x00000000ff2c7424 */ /* 0x000fe200078e00ff */
[----:B------:R-:W-:Y:S01]  /*0d30*/  MOV R45, 0x7ff00000 ;  /* 0x7ff00000002d7802 */ /* 0x000fe20000000f00 */
[----:B------:R-:W-:Y:S06]  /*0d40*/  BRA `(.L_x_15) ;  /* 0x0000000000047947 */ /* 0x000fec0003800000 */
.L_x_16:
[----:B------:R-:W-:-:S11]  /*0d50*/  DADD R44, R34, 1.5 ;  /* 0x3ff80000222c7429 */ /* 0x000fd60000000000 */
.L_x_15:
[----:B------:R-:W-:Y:S05]  /*0d60*/  BSYNC.RECONVERGENT B1 ;  /* 0x0000000000017941 */ /* 0x000fea0003800200 */
.L_x_14:
[----:B------:R-:W-:Y:S01]  /*0d70*/  DSETP.NEU.AND P0, PT, R34, 1, PT ;  /* 0x3ff000002200742a */ /* 0x000fe20003f0d000 */
[----:B------:R-:W-:Y:S01]  /*0d80*/  UMOV UR4, 0xf4deae16 ;  /* 0xf4deae1600047882 */ /* 0x000fe20000000000 */
[----:B------:R-:W-:Y:S01]  /*0d90*/  UMOV UR5, 0x3dd25868 ;  /* 0x3dd2586800057882 */ /* 0x000fe20000000000 */
[----:B------:R-:W-:Y:S01]  /*0da0*/  BSSY.RECONVERGENT B3, `(.L_x_17) ;  /* 0x0000019000037945 */ /* 0x000fe20003800200 */
[----:B------:R-:W-:Y:S02]  /*0db0*/  DMUL R50, R42, UR4 ;  /* 0x000000042a327c28 */ /* 0x000fe40008000000 */
[----:B------:R-:W-:Y:S02]  /*0dc0*/  FSEL R35, R45, 1.875, P0 ;  /* 0x3ff000002d237808 */ /* 0x000fe40000000000 */
[----:B------:R-:W-:Y:S01]  /*0dd0*/  FSEL R34, R44, RZ, P0 ;  /* 0x000000ff2c227208 */ /* 0x000fe20000000000 */
[----:B------:R-:W-:Y:S01]  /*0de0*/  IMAD.MOV.U32 R44, RZ, RZ, 0x1 ;  /* 0x00000001ff2c7424 */ /* 0x000fe200078e00ff */
[----:B------:R-:W0:Y:S02]  /*0df0*/  MUFU.RCP64H R45, R35 ;  /* 0x00000023002d7308 */ /* 0x000e240000001800 */
[----:B------:R-:W-:-:S10]  /*0e00*/  DMUL R42, R40, R50 ;  /* 0x00000032282a7228 */ /* 0x000fd40000000000 */
[----:B------:R-:W-:Y:S01]  /*0e10*/  FSETP.GEU.AND P1, PT, |R43|, 6.5827683646048100446e-37, PT ;  /* 0x036000002b00780b */ /* 0x000fe20003f2e200 */
[----:B0-----:R-:W-:-:S08]  /*0e20*/  DFMA R46, -R34, R44, 1 ;  /* 0x3ff00000222e742b */ /* 0x001fd0000000012c */
[----:B------:R-:W-:-:S08]  /*0e30*/  DFMA R46, R46, R46, R46 ;  /* 0x0000002e2e2e722b */ /* 0x000fd0000000002e */
[----:B------:R-:W-:-:S08]  /*0e40*/  DFMA R46, R44, R46, R44 ;  /* 0x0000002e2c2e722b */ /* 0x000fd0000000002c */
[----:B------:R-:W-:-:S08]  /*0e50*/  DFMA R44, -R34, R46, 1 ;  /* 0x3ff00000222c742b */ /* 0x000fd0000000012e */
[----:B------:R-:W-:-:S08]  /*0e60*/  DFMA R44, R46, R44, R46 ;  /* 0x0000002c2e2c722b */ /* 0x000fd0000000002e */
[----:B------:R-:W-:-:S08]  /*0e70*/  DMUL R40, R42, R44 ;  /* 0x0000002c2a287228 */ /* 0x000fd00000000000 */
[----:B------:R-:W-:-:S08]  /*0e80*/  DFMA R46, -R34, R40, R42 ;  /* 0x00000028222e722b */ /* 0x000fd0000000012a */
[----:B------:R-:W-:-:S10]  /*0e90*/  DFMA R40, R44, R46, R40 ;  /* 0x0000002e2c28722b */ /* 0x000fd40000000028 */
[----:B------:R-:W-:-:S05]  /*0ea0*/  FFMA R0, RZ, R35, R41 ;  /* 0x00000023ff007223 */ /* 0x000fca0000000029 */
[----:B------:R-:W-:-:S13]  /*0eb0*/  FSETP.GT.AND P0, PT, |R0|, 1.469367938527859385e-39, PT ;  /* 0x001000000000780b */ /* 0x000fda0003f04200 */
[----:B------:R-:W-:Y:S05]  /*0ec0*/  @P0 BRA P1, `(.L_x_18) ;  /* 0x0000000000180947 */ /* 0x000fea0000800000 */
[----:B------:R-:W-:Y:S01]  /*0ed0*/  IMAD.MOV.U32 R40, RZ, RZ, R34 ;  /* 0x000000ffff287224 */ /* 0x000fe200078e0022 */
[----:B------:R-:W-:Y:S01]  /*0ee0*/  MOV R0, 0xf10 ;  /* 0x00000f1000007802 */ /* 0x000fe20000000f00 */
[----:B------:R-:W-:-:S07]  /*0ef0*/  IMAD.MOV.U32 R41, RZ, RZ, R35 ;  /* 0x000000ffff297224 */ /* 0x000fce00078e0023 */
[----:B------:R-:W-:Y:S05]  /*0f00*/  CALL.REL.NOINC `($__internal_0_$__cuda_sm20_div_rn_f64_full) ;  /* 0x0000002800647944 */ /* 0x000fea0003c00000 */
[----:B------:R-:W-:Y:S01]  /*0f10*/  MOV R40, R54 ;  /* 0x0000003600287202 */ /* 0x000fe20000000f00 */
[----:B------:R-:W-:-:S07]  /*0f20*/  IMAD.MOV.U32 R41, RZ, RZ, R55 ;  /* 0x000000ffff297224 */ /* 0x000fce00078e0037 */
.L_x_18:
[----:B------:R-:W-:Y:S05]  /*0f30*/  BSYNC.RECONVERGENT B3 ;  /* 0x0000000000037941 */ /* 0x000fea0003800200 */
.L_x_17:
[----:B------:R-:W2:Y:S01]  /*0f40*/  LDG.E.64 R44, desc[UR12][R18.64] ;  /* 0x0000000c122c7981 */ /* 0x000ea2000c1e1b00 */
[----:B------:R-:W0:Y:S01]  /*0f50*/  MUFU.RCP64H R43, R35 ;  /* 0x00000023002b7308 */ /* 0x000e220000001800 */
[----:B------:R-:W-:Y:S01]  /*0f60*/  IMAD.MOV.U32 R42, RZ, RZ, 0x1 ;  /* 0x00000001ff2a7424 */ /* 0x000fe200078e00ff */
[----:B------:R-:W-:Y:S05]  /*0f70*/  BSSY.RECONVERGENT B3, `(.L_x_19) ;  /* 0x0000016000037945 */ /* 0x000fea0003800200 */
[----:B0-----:R-:W-:-:S08]  /*0f80*/  DFMA R46, -R34, R42, 1 ;  /* 0x3ff00000222e742b */ /* 0x001fd0000000012a */
[----:B------:R-:W-:-:S08]  /*0f90*/  DFMA R46, R46, R46, R46 ;  /* 0x0000002e2e2e722b */ /* 0x000fd0000000002e */
[----:B------:R-:W-:Y:S02]  /*0fa0*/  DFMA R46, R42, R46, R42 ;  /* 0x0000002e2a2e722b */ /* 0x000fe4000000002a */
[----:B------:R-:W-:-:S06]  /*0fb0*/  DMUL R42, R38, R50 ;  /* 0x00000032262a7228 */ /* 0x000fcc0000000000 */
[----:B------:R-:W-:-:S04]  /*0fc0*/  DFMA R48, -R34, R46, 1 ;  /* 0x3ff000002230742b */ /* 0x000fc8000000012e */
[----:B------:R-:W-:-:S04]  /*0fd0*/  FSETP.GEU.AND P1, PT, |R43|, 6.5827683646048100446e-37, PT ;  /* 0x036000002b00780b */ /* 0x000fc80003f2e200 */
[----:B------:R-:W-:-:S08]  /*0fe0*/  DFMA R48, R46, R48, R46 ;  /* 0x000000302e30722b */ /* 0x000fd0000000002e */
[----:B------:R-:W-:-:S08]  /*0ff0*/  DMUL R38, R48, R42 ;  /* 0x0000002a30267228 */ /* 0x000fd00000000000 */
[----:B------:R-:W-:-:S08]  /*1000*/  DFMA R46, -R34, R38, R42 ;  /* 0x00000026222e722b */ /* 0x000fd0000000012a */
[----:B------:R-:W-:-:S10]  /*1010*/  DFMA R38, R48, R46, R38 ;  /* 0x0000002e3026722b */ /* 0x000fd40000000026 */
[----:B------:R-:W-:-:S05]  /*1020*/  FFMA R0, RZ, R35, R39 ;  /* 0x00000023ff007223 */ /* 0x000fca0000000027 */
[----:B------:R-:W-:Y:S01]  /*1030*/  FSETP.GT.AND P0, PT, |R0|, 1.469367938527859385e-39, PT ;  /* 0x001000000000780b */ /* 0x000fe20003f04200 */
[----:B--2---:R-:W-:-:S07]  /*1040*/  DADD R44, R44, R40 ;  /* 0x000000002c2c7229 */ /* 0x004fce0000000028 */
[----:B------:R0:W-:Y:S05]  /*1050*/  STG.E.64 desc[UR12][R18.64], R44 ;  /* 0x0000002c12007986 */ /* 0x0001ea000c101b0c */
[----:B------:R-:W-:Y:S05]  /*1060*/  @P0 BRA P1, `(.L_x_20) ;  /* 0x0000000000180947 */ /* 0x000fea0000800000 */
[----:B------:R-:W-:Y:S01]  /*1070*/  IMAD.MOV.U32 R40, RZ, RZ, R34 ;  /* 0x000000ffff287224 */ /* 0x000fe200078e0022 */
[----:B------:R-:W-:Y:S02]  /*1080*/  MOV R41, R35 ;  /* 0x0000002300297202 */ /* 0x000fe40000000f00 */
[----:B------:R-:W-:-:S07]  /*1090*/  MOV R0, 0x10b0 ;  /* 0x000010b000007802 */ /* 0x000fce0000000f00 */
[----:B0-----:R-:W-:Y:S05]  /*10a0*/  CALL.REL.NOINC `($__internal_0_$__cuda_sm20_div_rn_f64_full) ;  /* 0x0000002400fc7944 */ /* 0x001fea0003c00000 */
[----:B------:R-:W-:Y:S02]  /*10b0*/  IMAD.MOV.U32 R38, RZ, RZ, R54 ;  /* 0x000000ffff267224 */ /* 0x000fe400078e0036 */
[----:B------:R-:W-:-:S07]  /*10c0*/  IMAD.MOV.U32 R39, RZ, RZ, R55 ;  /* 0x000000ffff277224 */ /* 0x000fce00078e0037 */
.L_x_20:
[----:B------:R-:W-:Y:S05]  /*10d0*/  BSYNC.RECONVERGENT B3 ;  /* 0x0000000000037941 */ /* 0x000fea0003800200 */
.L_x_19:
        /* <DEDUP_REMOVED lines=19> */
[----:B0-----:R-:W-:Y:S01]  /*1210*/  MOV R40, R34 ;  /* 0x0000002200287202 */ /* 0x001fe20000000f00 */
[----:B------:R-:W-:Y:S01]  /*1220*/  IMAD.MOV.U32 R41, RZ, RZ, R35 ;  /* 0x000000ffff297224 */ /* 0x000fe200078e0023 */
[----:B------:R-:W-:-:S07]  /*1230*/  MOV R0, 0x1250 ;  /* 0x0000125000007802 */ /* 0x000fce0000000f00 */
[----:B------:R-:W-:Y:S05]  /*1240*/  CALL.REL.NOINC `($__internal_0_$__cuda_sm20_div_rn_f64_full) ;  /* 0x0000002400947944 */ /* 0x000fea0003c00000 */
[----:B------:R-:W-:Y:S01]  /*1250*/  IMAD.MOV.U32 R36, RZ, RZ, R54 ;  /* 0x000000ffff247224 */ /* 0x000fe200078e0036 */
[----:B------:R-:W-:-:S07]  /*1260*/  MOV R37, R55 ;  /* 0x0000003700257202 */ /* 0x000fce0000000f00 */
.L_x_22:
[----:B------:R-:W-:Y:S05]  /*1270*/  BSYNC.RECONVERGENT B3 ;  /* 0x0000000000037941 */ /* 0x000fea0003800200 */
.L_x_21:
[----:B------:R-:W2:Y:S02]  /*1280*/  LDG.E.64 R34, desc[UR12][R22.64] ;  /* 0x0000000c16227981 */ /* 0x000ea4000c1e1b00 */
[----:B--2---:R-:W-:-:S07]  /*1290*/  DADD R34, R34, R36 ;  /* 0x0000000022227229 */ /* 0x004fce0000000024 */
[----:B------:R1:W-:Y:S04]  /*12a0*/  STG.E.64 desc[UR12][R22.64], R34 ;  /* 0x0000002216007986 */ /* 0x0003e8000c101b0c */
.L_x_10:
[----:B------:R-:W-:Y:S05]  /*12b0*/  BSYNC.RECONVERGENT B2 ;  /* 0x0000000000027941 */ /* 0x000fea0003800200 */
.L_x_9:
[----:B-1----:R-:W-:Y:S01]  /*12c0*/  VIADD R35, R65, 0x1 ;  /* 0x0000000141237836 */ /* 0x002fe20000000000 */
[----:B------:R-:W-:Y:S04]  /*12d0*/  BSSY.RECONVERGENT B2, `(.L_x_23) ;  /* 0x0000087000027945 */ /* 0x000fe80003800200 */
[----:B------:R-:W-:-:S13]  /*12e0*/  ISETP.NE.AND P0, PT, R35, R64, PT ;  /* 0x000000402300720c */ /* 0x000fda0003f05270 */
[----:B------:R-:W-:Y:S05]  /*12f0*/  @!P0 BRA `(.L_x_24) ;  /* 0x0000000800108947 */ /* 0x000fea0003800000 */
[----:B------:R-:W2:Y:S04]  /*1300*/  LDG.E.64 R34, desc[UR12][R24.64] ;  /* 0x0000000c18227981 */ /* 0x000ea8000c1e1b00 */
[----:B------:R-:W2:Y:S04]  /*1310*/  LDG.E.64 R46, desc[UR12][R14.64] ;  /* 0x0000000c0e2e7981 */ /* 0x000ea8000c1e1b00 */
[----:B------:R-:W3:Y:S04]  /*1320*/  LDG.E.64 R36, desc[UR12][R28.64] ;  /* 0x0000000c1c247981 */ /* 0x000ee8000c1e1b00 */
[----:B------:R-:W3:Y:S04]  /*1330*/  LDG.E.64 R44, desc[UR12][R12.64] ;  /* 0x0000000c0c2c7981 */ /* 0x000ee8000c1e1b00 */
[----:B------:R-:W4:Y:S04]  /*1340*/  LDG.E.64 R38, desc[UR12][R26.64] ;  /* 0x0000000c1a267981 */ /* 0x000f28000c1e1b00 */
[----:B0-----:R-:W4:Y:S04]  /*1350*/  LDG.E.64 R40, desc[UR12][R16.64] ;  /* 0x0000000c10287981 */ /* 0x001f28000c1e1b00 */
        /* <DEDUP_REMOVED lines=26> */
.L_x_26:
[----:B------:R-:W-:-:S07]  /*1500*/  CS2R R44, SRZ ;  /* 0x00000000002c7805 */ /* 0x000fce000001ff00 */
.L_x_27:
[----:B------:R-:W-:Y:S05]  /*1510*/  BSYNC.RECONVERGENT B1 ;  /* 0x0000000000017941 */ /* 0x000fea0003800200 */
.L_x_25:
        /* <DEDUP_REMOVED lines=12> */
.L_x_30:
[----:B------:R-:W-:-:S11]  /*15e0*/  DADD R44, R40, 1.5 ;  /* 0x3ff80000282c7429 */ /* 0x000fd60000000000 */
.L_x_29:
[----:B------:R-:W-:Y:S05]  /*15f0*/  BSYNC.RECONVERGENT B1 ;  /* 0x0000000000017941 */ /* 0x000fea0003800200 */
.L_x_28:
[----:B------:R-:W-:Y:S01]  /*1600*/  DSETP.NEU.AND P0, PT, R40, 1, PT ;  /* 0x3ff000002800742a */ /* 0x000fe20003f0d000 */
[----:B------:R-:W-:Y:S01]  /*1610*/  UMOV UR4, 0xf4deae16 ;  /* 0xf4deae1600047882 */ /* 0x000fe20000000000 */
[----:B------:R-:W-:Y:S01]  /*1620*/  IMAD.MOV.U32 R40, RZ, RZ, 0x1 ;  /* 0x00000001ff287424 */ /* 0x000fe200078e00ff */
[----:B------:R-:W-:Y:S01]  /*1630*/  UMOV UR5, 0x3dd25868 ;  /* 0x3dd2586800057882 */ /* 0x000fe20000000000 */
[----:B------:R-:W-:Y:S01]  /*1640*/  BSSY.RECONVERGENT B3, `(.L_x_31) ;  /* 0x0000018000037945 */ /* 0x000fe20003800200 */
[----:B------:R-:W-:Y:S01]  /*1650*/  DMUL R52, R42, UR4 ;  /* 0x000000042a347c28 */ /* 0x000fe20008000000 */
[----:B------:R-:W-:Y:S02]  /*1660*/  FSEL R51, R45, 1.875, P0 ;  /* 0x3ff000002d337808 */ /* 0x000fe40000000000 */
[----:B------:R-:W-:Y:S02]  /*1670*/  FSEL R50, R44, RZ, P0 ;  /* 0x000000ff2c327208 */ /* 0x000fe40000000000 */
[----:B------:R-:W0:Y:S03]  /*1680*/  MUFU.RCP64H R41, R51 ;  /* 0x0000003300297308 */ /* 0x000e260000001800 */
        /* <DEDUP_REMOVED lines=14> */
[----:B------:R-:W-:Y:S02]  /*1770*/  MOV R41, R51 ;  /* 0x0000003300297202 */ /* 0x000fe40000000f00 */
[----:B------:R-:W-:-:S07]  /*1780*/  MOV R0, 0x17a0 ;  /* 0x000017a000007802 */ /* 0x000fce0000000f00 */
[----:B------:R-:W-:Y:S05]  /*1790*/  CALL.REL.NOINC `($__internal_0_$__cuda_sm20_div_rn_f64_full) ;  /* 0x0000002000407944 */ /* 0x000fea0003c00000 */
[----:B------:R-:W-:Y:S02]  /*17a0*/  IMAD.MOV.U32 R36, RZ, RZ, R54 ;  /* 0x000000ffff247224 */ /* 0x000fe400078e0036 */
[----:B------:R-:W-:-:S07]  /*17b0*/  IMAD.MOV.U32 R37, RZ, RZ, R55 ;  /* 0x000000ffff257224 */ /* 0x000fce00078e0037 */
.L_x_32:
[----:B------:R-:W-:Y:S05]  /*17c0*/  BSYNC.RECONVERGENT B3 ;  /* 0x0000000000037941 */ /* 0x000fea0003800200 */
.L_x_31:
[----:B------:R-:W2:Y:S01]  /*17d0*/  LDG.E.64 R40, desc[UR12][R18.64] ;  /* 0x0000000c12287981 */ /* 0x000ea2000c1e1b00 */
[----:B------:R-:W0:Y:S01]  /*17e0*/  MUFU.RCP64H R43, R51 ;  /* 0x00000033002b7308 */ /* 0x000e220000001800 */
[----:B------:R-:W-:Y:S01]  /*17f0*/  MOV R42, 0x1 ;  /* 0x00000001002a7802 */ /* 0x000fe20000000f00 */
        /* <DEDUP_REMOVED lines=16> */
[----:B0-----:R-:W-:Y:S01]  /*1900*/  IMAD.MOV.U32 R40, RZ, RZ, R50 ;  /* 0x000000ffff287224 */ /* 0x001fe200078e0032 */
[----:B------:R-:W-:Y:S01]  /*1910*/  MOV R0, 0x1940 ;  /* 0x0000194000007802 */ /* 0x000fe20000000f00 */
[----:B------:R-:W-:-:S07]  /*1920*/  IMAD.MOV.U32 R41, RZ, RZ, R51 ;  /* 0x000000ffff297224 */ /* 0x000fce00078e0033 */
[----:B------:R-:W-:Y:S05]  /*1930*/  CALL.REL.NOINC `($__internal_0_$__cuda_sm20_div_rn_f64_full) ;  /* 0x0000001c00d87944 */ /* 0x000fea0003c00000 */
[----:B------:R-:W-:Y:S01]  /*1940*/  MOV R34, R54 ;  /* 0x0000003600227202 */ /* 0x000fe20000000f00 */
[----:B------:R-:W-:-:S07]  /*1950*/  IMAD.MOV.U32 R35, RZ, RZ, R55 ;  /* 0x000000ffff237224 */ /* 0x000fce00078e0037 */
.L_x_34:
[----:B------:R-:W-:Y:S05]  /*1960*/  BSYNC.RECONVERGENT B3 ;  /* 0x0000000000037941 */ /* 0x000fea0003800200 */
.L_x_33:
[----:B------:R-:W2:Y:S01]  /*1970*/  LDG.E.64 R36, desc[UR12][R20.64] ;  /* 0x0000000c14247981 */ /* 0x000ea2000c1e1b00 */
[----:B0-----:R-:W0:Y:S01]  /*1980*/  MUFU.RCP64H R41, R51 ;  /* 0x0000003300297308 */ /* 0x001e220000001800 */
        /* <DEDUP_REMOVED lines=10> */
[----:B------:R-:W-:Y:S02]  /*1a30*/  DFMA R40, -R50, R38, R42 ;  /* 0x000000263228722b */ /* 0x000fe4000000012a */
[----:B--2---:R-:W-:-:S06]  /*1a40*/  DADD R36, R36, R34 ;  /* 0x0000000024247229 */ /* 0x004fcc0000000022 */
[----:B------:R-:W-:Y:S01]  /*1a50*/  DFMA R34, R44, R40, R38 ;  /* 0x000000282c22722b */ /* 0x000fe20000000026 */
[----:B------:R0:W-:Y:S09]  /*1a60*/  STG.E.64 desc[UR12][R20.64], R36 ;  /* 0x0000002414007986 */ /* 0x0001f2000c101b0c */
[----:B------:R-:W-:-:S05]  /*1a70*/  FFMA R0, RZ, R51, R35 ;  /* 0x00000033ff007223 */ /* 0x000fca0000000023 */
[----:B------:R-:W-:-:S13]  /*1a80*/  FSETP.GT.AND P0, PT, |R0|, 1.469367938527859385e-39, PT ;  /* 0x001000000000780b */ /* 0x000fda0003f04200 */
[----:B0-----:R-:W-:Y:S05]  /*1a90*/  @P0 BRA P1, `(.L_x_36) ;  /* 0x0000000000180947 */ /* 0x001fea0000800000 */
[----:B------:R-:W-:Y:S01]  /*1aa0*/  MOV R40, R50 ;  /* 0x0000003200287202 */ /* 0x000fe20000000f00 */
[----:B------:R-:W-:Y:S01]  /*1ab0*/  IMAD.MOV.U32 R41, RZ, RZ, R51 ;  /* 0x000000ffff297224 */ /* 0x000fe200078e0033 */
[----:B------:R-:W-:-:S07]  /*1ac0*/  MOV R0, 0x1ae0 ;  /* 0x00001ae000007802 */ /* 0x000fce0000000f00 */
[----:B------:R-:W-:Y:S05]  /*1ad0*/  CALL.REL.NOINC `($__internal_0_$__cuda_sm20_div_rn_f64_full) ;  /* 0x0000001c00707944 */ /* 0x000fea0003c00000 */
[----:B------:R-:W-:Y:S01]  /*1ae0*/  IMAD.MOV.U32 R34, RZ, RZ, R54 ;  /* 0x000000ffff227224 */ /* 0x000fe200078e0036 */
[----:B------:R-:W-:-:S07]  /*1af0*/  MOV R35, R55 ;  /* 0x0000003700237202 */ /* 0x000fce0000000f00 */
.L_x_36:
[----:B------:R-:W-:Y:S05]  /*1b00*/  BSYNC.RECONVERGENT B3 ;  /* 0x0000000000037941 */ /* 0x000fea0003800200 */
.L_x_35:
[----:B------:R-:W2:Y:S02]  /*1b10*/  LDG.E.64 R36, desc[UR12][R22.64] ;  /* 0x0000000c16247981 */ /* 0x000ea4000c1e1b00 */
[----:B--2---:R-:W-:-:S07]  /*1b20*/  DADD R36, R36, R34 ;  /* 0x0000000024247229 */ /* 0x004fce0000000022 */
[----:B------:R1:W-:Y:S04]  /*1b30*/  STG.E.64 desc[UR12][R22.64], R36 ;  /* 0x0000002416007986 */ /* 0x0003e8000c101b0c */
.L_x_24:
[----:B------:R-:W-:Y:S05]  /*1b40*/  BSYNC.RECONVERGENT B2 ;  /* 0x0000000000027941 */ /* 0x000fea0003800200 */
.L_x_23:
[----:B------:R-:W-:Y:S01]  /*1b50*/  VIADD R65, R65, 0x2 ;  /* 0x0000000241417836 */ /* 0x000fe20000000000 */
[----:B------:R-:W-:Y:S01]  /*1b60*/  IADD3 R32, P1, PT, R32, 0x10, RZ ;  /* 0x0000001020207810 */ /* 0x000fe20007f3e0ff */
[----:B------:R-:W-:Y:S01]  /*1b70*/  VIADD R63, R63, 0x2 ;  /* 0x000000023f3f7836 */ /* 0x000fe20000000000 */
[----:B------:R-:W-:Y:S02]  /*1b80*/  IADD3 R28, P3, PT, R28, 0x10, RZ ;  /* 0x000000101c1c7810 */ /* 0x000fe40007f7e0ff */
[----:B------:R-:W-:Y:S01]  /*1b90*/  ISETP.NE.AND P0, PT, R65, R62, PT ;  /* 0x0000003e4100720c */ /* 0x000fe20003f05270 */
[----:B------:R-:W-:Y:S01]  /*1ba0*/  IMAD.X R33, RZ, RZ, R33, P1 ;  /* 0x000000ffff217224 */ /* 0x000fe200008e0621 */
[----:B------:R-:W-:Y:S01]  /*1bb0*/  IADD3 R24, P4, PT, R24, 0x10, RZ ;  /* 0x0000001018187810 */ /* 0x000fe20007f9e0ff */
[----:B------:R-:W-:Y:S01]  /*1bc0*/  IMAD.X R29, RZ, RZ, R29, P3 ;  /* 0x000000ffff1d7224 */ /* 0x000fe200018e061d */
[----:B------:R-:W-:Y:S02]  /*1bd0*/  IADD3 R30, P2, PT, R30, 0x8, RZ ;  /* 0x000000081e1e7810 */ /* 0x000fe40007f5e0ff */
[----:B------:R-:W-:Y:S01]  /*1be0*/  IADD3 R26, P5, PT, R26, 0x10, RZ ;  /* 0x000000101a1a7810 */ /* 0x000fe20007fbe0ff */
[----:B------:R-:W-:Y:S01]  /*1bf0*/  IMAD.X R25, RZ, RZ, R25, P4 ;  /* 0x000000ffff197224 */ /* 0x000fe200020e0619 */
[----:B------:R-:W-:-:S02]  /*1c00*/  IADD3.X R31, PT, PT, RZ, R31, RZ, P2, !PT ;  /* 0x0000001fff1f7210 */ /* 0x000fc400017fe4ff */
[----:B------:R-:W-:-:S03]  /*1c10*/  IADD3.X R27, PT, PT, RZ, R27, RZ, P5, !PT ;  /* 0x0000001bff1b7210 */ /* 0x000fc60002ffe4ff */
[----:B------:R-:W-:Y:S06]  /*1c20*/  @P0 BRA `(.L_x_37) ;  /* 0xffffffec00840947 */ /* 0x000fec000383ffff */
[----:B------:R-:W-:-:S07]  /*1c30*/  IMAD.MOV.U32 R25, RZ, RZ, R62 ;  /* 0x000000ffff197224 */ /* 0x000fce00078e003e */
.L_x_8:
[----:B------:R-:W2:Y:S01]  /*1c40*/  LDC R0, c[0x0][0x384] ;  /* 0x0000e100ff007b82 */ /* 0x000ea20000000800 */
[----:B------:R-:W-:Y:S01]  /*1c50*/  BSSY.RECONVERGENT B2, `(.L_x_38) ;  /* 0x0000092000027945 */ /* 0x000fe20003800200 */
[----:B--2---:R-:W-:-:S04]  /*1c60*/  LOP3.LUT P0, RZ, R0, 0x1, RZ, 0xc0, !PT ;  /* 0x0000000100ff7812 */ /* 0x004fc8000780c0ff */
[----:B------:R-:W-:-:S13]  /*1c70*/  ISETP.EQ.OR P0, PT, R25, R64, !P0 ;  /* 0x000000401900720c */ /* 0x000fda0004702670 */
[----:B------:R-:W-:Y:S05]  /*1c80*/  @P0 BRA `(.L_x_39) ;  /* 0x0000000800380947 */ /* 0x000fea0003800000 */
[----:B------:R-:W2:Y:S01]  /*1c90*/  LDC.64 R34, c[0x0][0x390] ;  /* 0x0000e400ff227b82 */ /* 0x000ea20000000a00 */
[----:B------:R-:W3:Y:S04]  /*1ca0*/  LDG.E.64 R14, desc[UR12][R14.64] ;  /* 0x0000000c0e0e7981 */ /* 0x000ee8000c1e1b00 */
[----:B------:R-:W4:Y:S03]  /*1cb0*/  LDG.E.64 R12, desc[UR12][R12.64] ;  /* 0x0000000c0c0c7981 */ /* 0x000f26000c1e1b00 */
[----:B------:R-:W5:Y:S01]  /*1cc0*/  LDC.64 R32, c[0x0][0x388] ;  /* 0x0000e200ff207b82 */ /* 0x000f620000000a00 */
[----:B------:R-:W4:Y:S07]  /*1cd0*/  LDG.E.64 R16, desc[UR12][R16.64] ;  /* 0x0000000c10107981 */ /* 0x000f2e000c1e1b00 */
[----:B-1----:R-:W1:Y:S01]  /*1ce0*/  LDC.64 R36, c[0x0][0x398] ;  /* 0x0000e600ff247b82 */ /* 0x002e620000000a00 */
[----:B--2---:R-:W-:-:S07]  /*1cf0*/  IMAD.WIDE.U32 R34, R25, 0x8, R34 ;  /* 0x0000000819227825 */ /* 0x004fce00078e0022 */
[----:B------:R-:W2:Y:S01]  /*1d00*/  LDC.64 R28, c[0x0][0x3b8] ;  /* 0x0000ee00ff1c7b82 */ /* 0x000ea20000000a00 */
[----:B------:R-:W3:Y:S01]  /*1d10*/  LDG.E.64 R34, desc[UR12][R34.64] ;  /* 0x0000000c22227981 */ /* 0x000ee2000c1e1b00 */
[----:B-----5:R-:W-:-:S06]  /*1d20*/  IMAD.WIDE.U32 R32, R25, 0x8, R32 ;  /* 0x0000000819207825 */ /* 0x020fcc00078e0020 */
[----:B------:R-:W5:Y:S01]  /*1d30*/  LDC.64 R30, c[0x0][0x3c0] ;  /* 0x0000f000ff1e7b82 */ /* 0x000f620000000a00 */
[----:B------:R-:W4:Y:S01]  /*1d40*/  LDG.E.64 R26, desc[UR12][R32.64] ;  /* 0x0000000c201a7981 */ /* 0x000f22000c1e1b00 */
[----:B-1----:R-:W-:-:S06]  /*1d50*/  IMAD.WIDE.U32 R36, R25, 0x8, R36 ;  /* 0x0000000819247825 */ /* 0x002fcc00078e0024 */
[----:B------:R-:W4:Y:S01]  /*1d60*/  LDG.E.64 R36, desc[UR12][R36.64] ;  /* 0x0000000c24247981 */ /* 0x000f22000c1e1b00 */
[----:B--2---:R-:W-:-:S06]  /*1d70*/  IMAD.WIDE.U32 R28, R25, 0x8, R28 ;  /* 0x00000008191c7825 */ /* 0x004fcc00078e001c */
[----:B------:R-:W2:Y:S01]  /*1d80*/  LDG.E.64 R28, desc[UR12][R28.64] ;  /* 0x0000000c1c1c7981 */ /* 0x000ea2000c1e1b00 */
[----:B-----5:R-:W-:-:S06]  /*1d90*/  IMAD.WIDE.U32 R30, R25, 0x4, R30 ;  /* 0x00000004191e7825 */ /* 0x020fcc00078e001e */
[----:B------:R-:W5:Y:S01]  /*1da0*/  LDG.E R30, desc[UR12][R30.64] ;  /* 0x0000000c1e1e7981 */ /* 0x000f62000c1e1900 */
[----:B------:R-:W-:Y:S01]  /*1db0*/  UMOV UR4, 0xa0b5ed8d ;  /* 0xa0b5ed8d00047882 */ /* 0x000fe20000000000 */
[----:B------:R-:W-:Y:S01]  /*1dc0*/  UMOV UR5, 0x3eb0c6f7 ;  /* 0x3eb0c6f700057882 */ /* 0x000fe20000000000 */
[----:B------:R-:W-:Y:S01]  /*1dd0*/  BSSY.RECONVERGENT B1, `(.L_x_40) ;  /* 0x0000017000017945 */ /* 0x000fe20003800200 */
[----:B---3--:R-:W-:Y:S02]  /*1de0*/  DADD R24, R34, -R14 ;  /* 0x0000000022187229 */ /* 0x008fe4000000080e */
[----:B----4-:R-:W-:-:S06]  /*1df0*/  DADD R26, R26, -R12 ;  /* 0x000000001a1a7229 */ /* 0x010fcc000000080c */
[----:B------:R-:W-:Y:S02]  /*1e00*/  DMUL R12, R24, R24 ;  /* 0x00000018180c7228 */ /* 0x000fe40000000000 */
[----:B------:R-:W-:-:S06]  /*1e10*/  DADD R14, R36, -R16 ;  /* 0x00000000240e7229 */ /* 0x000fcc0000000810 */
[----:B------:R-:W-:-:S08]  /*1e20*/  DFMA R12, R26, R26, R12 ;  /* 0x0000001a1a0c722b */ /* 0x000fd0000000000c */
[----:B------:R-:W-:Y:S02]  /*1e30*/  DFMA R12, R14, R14, R12 ;  /* 0x0000000e0e0c722b */ /* 0x000fe4000000000c */
[----:B--2---:R-:W-:-:S06]  /*1e40*/  DMUL R16, R28, 0.5 ;  /* 0x3fe000001c107828 */ /* 0x004fcc0000000000 */
[----:B------:R-:W-:Y:S02]  /*1e50*/  DADD R12, R12, UR4 ;  /* 0x000000040c0c7e29 */ /* 0x000fe40008000000 */
[----:B------:R-:W-:-:S06]  /*1e60*/  DFMA R16, R16, |R10|, R28 ;  /* 0x4000000a1010722b */ /* 0x000fcc000000001c */
[----:B------:R-:W-:Y:S01]  /*1e70*/  DSETP.NEU.AND P1, PT, R12, RZ, PT ;  /* 0x000000ff0c00722a */ /* 0x000fe20003f2d000 */
[----:B-----5:R-:W-:-:S04]  /*1e80*/  ISETP.NE.AND P0, PT, R30, 0x1, PT ;  /* 0x000000011e00780c */ /* 0x020fc80003f05270 */
[----:B------:R-:W-:Y:S02]  /*1e90*/  FSEL R16, R16, R28, !P0 ;  /* 0x0000001c10107208 */ /* 0x000fe40004000000 */
[----:B------:R-:W-:-:S07]  /*1ea0*/  FSEL R17, R17, R29, !P0 ;  /* 0x0000001d11117208 */ /* 0x000fce0004000000 */
[----:B------:R-:W-:Y:S05]  /*1eb0*/  @!P1 BRA `(.L_x_41) ;  /* 0x00000000001c9947 */ /* 0x000fea0003800000 */
[----:B------:R-:W-:Y:S01]  /*1ec0*/  DADD R66, -RZ, |R12| ;  /* 0x00000000ff427229 */ /* 0x000fe2000000050c */
[----:B------:R-:W-:-:S10]  /*1ed0*/  MOV R0, 0x1ef0 ;  /* 0x00001ef000007802 */ /* 0x000fd40000000f00 */
[----:B0-----:R-:W-:Y:S05]  /*1ee0*/  CALL.REL.NOINC `($_Z8run_stepiiPdS_S_S_S_S_S_PiS_S_S_$__internal_accurate_pow) ;  /* 0x0000001c00d87944 */ /* 0x001fea0003c00000 */
[----:B------:R-:W-:-:S04]  /*1ef0*/  ISETP.GE.AND P0, PT, R13, RZ, PT ;  /* 0x000000ff0d00720c */ /* 0x000fc80003f06270 */
[----:B------:R-:W-:Y:S02]  /*1f00*/  FSEL R44, R44, RZ, P0 ;  /* 0x000000ff2c2c7208 */ /* 0x000fe40000000000 */
[----:B------:R-:W-:Y:S01]  /*1f10*/  FSEL R45, R48, -QNAN , P0 ;  /* 0xfff80000302d7808 */ /* 0x000fe20000000000 */
[----:B------:R-:W-:Y:S06]  /*1f20*/  BRA `(.L_x_42) ;  /* 0x0000000000047947 */ /* 0x000fec0003800000 */
.L_x_41:
[----:B------:R-:W-:-:S07]  /*1f30*/  CS2R R44, SRZ ;  /* 0x00000000002c7805 */ /* 0x000fce000001ff00 */
.L_x_42:
[----:B------:R-:W-:Y:S05]  /*1f40*/  BSYNC.RECONVERGENT B1 ;  /* 0x0000000000017941 */ /* 0x000fea0003800200 */
.L_x_40:
        /* <DEDUP_REMOVED lines=9> */
[----:B------:R-:W-:Y:S01]  /*1fe0*/  MOV R44, 0x0 ;  /* 0x00000000002c7802 */ /* 0x000fe20000000f00 */
[----:B------:R-:W-:Y:S01]  /*1ff0*/  IMAD.MOV.U32 R45, RZ, RZ, 0x7ff00000 ;  /* 0x7ff00000ff2d7424 */ /* 0x000fe200078e00ff */
[----:B------:R-:W-:Y:S06]  /*2000*/  BRA `(.L_x_44) ;  /* 0x0000000000047947 */ /* 0x000fec0003800000 */
.L_x_45:
[----:B------:R-:W-:-:S11]  /*2010*/  DADD R44, R12, 1.5 ;  /* 0x3ff800000c2c7429 */ /* 0x000fd60000000000 */
.L_x_44:
[----:B------:R-:W-:Y:S05]  /*2020*/  BSYNC.RECONVERGENT B1 ;  /* 0x0000000000017941 */ /* 0x000fea0003800200 */
.L_x_43:
[----:B------:R-:W-:Y:S01]  /*2030*/  DSETP.NEU.AND P0, PT, R12, 1, PT ;  /* 0x3ff000000c00742a */ /* 0x000fe20003f0d000 */
[----:B------:R-:W-:Y:S01]  /*2040*/  IMAD.MOV.U32 R28, RZ, RZ, 0x1 ;  /* 0x00000001ff1c7424 */ /* 0x000fe200078e00ff */
[----:B------:R-:W-:Y:S01]  /*2050*/  UMOV UR4, 0xf4deae16 ;  /* 0xf4deae1600047882 */ /* 0x000fe20000000000 */
[----:B------:R-:W-:Y:S01]  /*2060*/  UMOV UR5, 0x3dd25868 ;  /* 0x3dd2586800057882 */ /* 0x000fe20000000000 */
[----:B------:R-:W-:Y:S01]  /*2070*/  BSSY.RECONVERGENT B3, `(.L_x_46) ;  /* 0x0000018000037945 */ /* 0x000fe20003800200 */
[----:B------:R-:W-:Y:S01]  /*2080*/  DMUL R16, R16, UR4 ;  /* 0x0000000410107c28 */ /* 0x000fe20008000000 */
[----:B------:R-:W-:Y:S02]  /*2090*/  FSEL R13, R45, 1.875, P0 ;  /* 0x3ff000002d0d7808 */ /* 0x000fe40000000000 */
[----:B------:R-:W-:Y:S02]  /*20a0*/  FSEL R12, R44, RZ, P0 ;  /* 0x000000ff2c0c7208 */ /* 0x000fe40000000000 */
[----:B------:R-:W1:Y:S03]  /*20b0*/  MUFU.RCP64H R29, R13 ;  /* 0x0000000d001d7308 */ /* 0x000e660000001800 */
[----:B------:R-:W-:-:S10]  /*20c0*/  DMUL R42, R26, R16 ;  /* 0x000000101a2a7228 */ /* 0x000fd40000000000 */
[----:B------:R-:W-:Y:S01]  /*20d0*/  FSETP.GEU.AND P1, PT, |R43|, 6.5827683646048100446e-37, PT ;  /* 0x036000002b00780b */ /* 0x000fe20003f2e200 */
[----:B-1----:R-:W-:-:S08]  /*20e0*/  DFMA R30, -R12, R28, 1 ;  /* 0x3ff000000c1e742b */ /* 0x002fd0000000011c */
        /* <DEDUP_REMOVED lines=10> */
[----:B0-----:R-:W-:Y:S01]  /*2190*/  MOV R40, R12 ;  /* 0x0000000c00287202 */ /* 0x001fe20000000f00 */
[----:B------:R-:W-:Y:S01]  /*21a0*/  IMAD.MOV.U32 R41, RZ, RZ, R13 ;  /* 0x000000ffff297224 */ /* 0x000fe200078e000d */
[----:B------:R-:W-:-:S07]  /*21b0*/  MOV R0, 0x21d0 ;  /* 0x000021d000007802 */ /* 0x000fce0000000f00 */
[----:B------:R-:W-:Y:S05]  /*21c0*/  CALL.REL.NOINC `($__internal_0_$__cuda_sm20_div_rn_f64_full) ;  /* 0x0000001400b47944 */ /* 0x000fea0003c00000 */
[----:B------:R-:W-:Y:S01]  /*21d0*/  IMAD.MOV.U32 R26, RZ, RZ, R54 ;  /* 0x000000ffff1a7224 */ /* 0x000fe200078e0036 */
[----:B------:R-:W-:-:S07]  /*21e0*/  MOV R27, R55 ;  /* 0x00000037001b7202 */ /* 0x000fce0000000f00 */
.L_x_47:
[----:B------:R-:W-:Y:S05]  /*21f0*/  BSYNC.RECONVERGENT B3 ;  /* 0x0000000000037941 */ /* 0x000fea0003800200 */
.L_x_46:
[----:B------:R-:W2:Y:S01]  /*2200*/  LDG.E.64 R28, desc[UR12][R18.64] ;  /* 0x0000000c121c7981 */ /* 0x000ea2000c1e1b00 */
[----:B------:R-:W1:Y:S01]  /*2210*/  MUFU.RCP64H R31, R13 ;  /* 0x0000000d001f7308 */ /* 0x000e620000001800 */
[----:B------:R-:W-:Y:S01]  /*2220*/  IMAD.MOV.U32 R30, RZ, RZ, 0x1 ;  /* 0x00000001ff1e7424 */ /* 0x000fe200078e00ff */
[----:B------:R-:W-:Y:S01]  /*2230*/  DMUL R42, R24, R16 ;  /* 0x00000010182a7228 */ /* 0x000fe20000000000 */
[----:B------:R-:W-:Y:S09]  /*2240*/  BSSY.RECONVERGENT B3, `(.L_x_48) ;  /* 0x0000015000037945 */ /* 0x000ff20003800200 */
        /* <DEDUP_REMOVED lines=15> */
[----:B------:R-:W-:Y:S02]  /*2340*/  MOV R41, R13 ;  /* 0x0000000d00297202 */ /* 0x000fe40000000f00 */
[----:B------:R-:W-:-:S07]  /*2350*/  MOV R0, 0x2370 ;  /* 0x0000237000007802 */ /* 0x000fce0000000f00 */
[----:B-1----:R-:W-:Y:S05]  /*2360*/  CALL.REL.NOINC `($__internal_0_$__cuda_sm20_div_rn_f64_full) ;  /* 0x00000014004c7944 */ /* 0x002fea0003c00000 */
[----:B------:R-:W-:Y:S02]  /*2370*/  IMAD.MOV.U32 R24, RZ, RZ, R54 ;  /* 0x000000ffff187224 */ /* 0x000fe400078e0036 */
[----:B------:R-:W-:-:S07]  /*2380*/  IMAD.MOV.U32 R25, RZ, RZ, R55 ;  /* 0x000000ffff197224 */ /* 0x000fce00078e0037 */
.L_x_49:
[----:B------:R-:W-:Y:S05]  /*2390*/  BSYNC.RECONVERGENT B3 ;  /* 0x0000000000037941 */ /* 0x000fea0003800200 */
.L_x_48:
[----:B-1----:R-:W2:Y:S01]  /*23a0*/  LDG.E.64 R18, desc[UR12][R20.64] ;  /* 0x0000000c14127981 */ /* 0x002ea2000c1e1b00 */
[----:B------:R-:W1:Y:S01]  /*23b0*/  MUFU.RCP64H R27, R13 ;  /* 0x0000000d001b7308 */ /* 0x000e620000001800 */
[----:B------:R-:W-:Y:S01]  /*23c0*/  MOV R26, 0x1 ;  /* 0x00000001001a7802 */ /* 0x000fe20000000f00 */
        /* <DEDUP_REMOVED lines=19> */
[----:B-1----:R-:W-:Y:S05]  /*2500*/  CALL.REL.NOINC `($__internal_0_$__cuda_sm20_div_rn_f64_full) ;  /* 0x0000001000e47944 */ /* 0x002fea0003c00000 */
[----:B------:R-:W-:Y:S01]  /*2510*/  MOV R14, R54 ;  /* 0x00000036000e7202 */ /* 0x000fe20000000f00 */
[----:B------:R-:W-:-:S07]  /*2520*/  IMAD.MOV.U32 R15, RZ, RZ, R55 ;  /* 0x000000ffff0f7224 */ /* 0x000fce00078e0037 */
.L_x_51:
[----:B------:R-:W-:Y:S05]  /*2530*/  BSYNC.RECONVERGENT B3 ;  /* 0x0000000000037941 */ /* 0x000fea0003800200 */
.L_x_50:
[----:B------:R-:W2:Y:S02]  /*2540*/  LDG.E.64 R12, desc[UR12][R22.64] ;  /* 0x0000000c160c7981 */ /* 0x000ea4000c1e1b00 */
[----:B--2---:R-:W-:-:S07]  /*2550*/  DADD R12, R12, R14 ;  /* 0x000000000c0c7229 */ /* 0x004fce000000000e */
[----:B------:R2:W-:Y:S04]  /*2560*/  STG.E.64 desc[UR12][R22.64], R12 ;  /* 0x0000000c16007986 */ /* 0x0005e8000c101b0c */
.L_x_39:
[----:B------:R-:W-:Y:S05]  /*2570*/  BSYNC.RECONVERGENT B2 ;  /* 0x0000000000027941 */ /* 0x000fea0003800200 */
.L_x_38:
[----:B------:R-:W2:Y:S01]  /*2580*/  LDCU UR4, c[0x0][0x384] ;  /* 0x00007080ff0477ac */ /* 0x000ea20008000800 */
[----:B------:R-:W-:Y:S01]  /*2590*/  IMAD.IADD R64, R3, 0x1, R64 ;  /* 0x0000000103407824 */ /* 0x000fe200078e0240 */
[----:B--2---:R-:W-:-:S04]  /*25a0*/  MOV R13, UR4 ;  /* 0x00000004000d7c02 */ /* 0x004fc80008000f00 */
[----:B------:R-:W-:-:S13]  /*25b0*/  ISETP.GE.AND P0, PT, R64, R13, PT ;  /* 0x0000000d4000720c */ /* 0x000fda0003f06270 */
[----:B------:R-:W-:Y:S05]  /*25c0*/  @!P0 BRA `(.L_x_52) ;  /* 0xffffffe000988947 */ /* 0x000fea000383ffff */
.L_x_7:
[----:B------:R-:W-:Y:S05]  /*25d0*/  BSYNC.RECONVERGENT B0 ;  /* 0x0000000000007941 */ /* 0x000fea0003800200 */
.L_x_6:
[----:B------:R-:W-:Y:S01]  /*25e0*/  BAR.SYNC.DEFER_BLOCKING 0x0 ;  /* 0x0000000000007b1d */ /* 0x000fe20000010000 */
[----:B------:R-:W-:-:S05]  /*25f0*/  ISETP.GE.AND P0, PT, R2, R13, PT ;  /* 0x0000000d0200720c */ /* 0x000fca0003f06270 */
[----:B------:R-:W-:Y:S08]  /*2600*/  BSSY.RECONVERGENT B0, `(.L_x_53) ;  /* 0x0000093000007945 */ /* 0x000ff00003800200 */
[----:B------:R-:W-:Y:S05]  /*2610*/  @P0 BRA `(.L_x_54) ;  /* 0x0000000800440947 */ /* 0x000fea0003800000 */
[----:B------:R-:W2:Y:S01]  /*2620*/  I2F.U32.RP R8, R3 ;  /* 0x0000000300087306 */ /* 0x000ea20000209000 */
[C---:B------:R-:W-:Y:S01]  /*2630*/  IADD3 R0, PT, PT, R3.reuse, R2, RZ ;  /* 0x0000000203007210 */ /* 0x040fe20007ffe0ff */
[----:B------:R-:W-:Y:S01]  /*2640*/  IMAD.MOV R9, RZ, RZ, -R3 ;  /* 0x000000ffff097224 */ /* 0x000fe200078e0a03 */
[----:B------:R-:W-:Y:S01]  /*2650*/  ISETP.NE.U32.AND P2, PT, R3, RZ, PT ;  /* 0x000000ff0300720c */ /* 0x000fe20003f45070 */
[----:B------:R-:W-:Y:S01]  /*2660*/  BSSY.RECONVERGENT B1, `(.L_x_55) ;  /* 0x000003a000017945 */ /* 0x000fe20003800200 */
[CC--:B------:R-:W-:Y:S02]  /*2670*/  ISETP.GE.AND P0, PT, R0.reuse, R13.reuse, PT ;  /* 0x0000000d0000720c */ /* 0x0c0fe40003f06270 */
[----:B------:R-:W-:Y:S02]  /*2680*/  VIMNMX R7, PT, PT, R0, R13, !PT ;  /* 0x0000000d00077248 */ /* 0x000fe40007fe0100 */
[----:B------:R-:W-:-:S04]  /*2690*/  SEL R6, RZ, 0x1, P0 ;  /* 0x00000001ff067807 */ /* 0x000fc80000000000 */
[----:B------:R-:W-:Y:S01]  /*26a0*/  IADD3 R0, PT, PT, R7, -R0, -R6 ;  /* 0x8000000007007210 */ /* 0x000fe20007ffe806 */
[----:B--2---:R-:W2:Y:S02]  /*26b0*/  MUFU.RCP R8, R8 ;  /* 0x0000000800087308 */ /* 0x004ea40000001000 */
[----:B--2---:R-:W-:-:S06]  /*26c0*/  VIADD R4, R8, 0xffffffe ;  /* 0x0ffffffe08047836 */ /* 0x004fcc0000000000 */
[----:B------:R2:W3:Y:S02]  /*26d0*/  F2I.FTZ.U32.TRUNC.NTZ R5, R4 ;  /* 0x0000000400057305 */ /* 0x0004e4000021f000 */
[----:B--2---:R-:W-:Y:S02]  /*26e0*/  IMAD.MOV.U32 R4, RZ, RZ, RZ ;  /* 0x000000ffff047224 */ /* 0x004fe400078e00ff */
[----:B---3--:R-:W-:-:S04]  /*26f0*/  IMAD R9, R9, R5, RZ ;  /* 0x0000000509097224 */ /* 0x008fc800078e02ff */
[----:B------:R-:W-:-:S06]  /*2700*/  IMAD.HI.U32 R9, R5, R9, R4 ;  /* 0x0000000905097227 */ /* 0x000fcc00078e0004 */
[----:B------:R-:W-:-:S04]  /*2710*/  IMAD.HI.U32 R9, R9, R0, RZ ;  /* 0x0000000009097227 */ /* 0x000fc800078e00ff */
[----:B------:R-:W-:-:S04]  /*2720*/  IMAD.MOV R4, RZ, RZ, -R9 ;  /* 0x000000ffff047224 */ /* 0x000fc800078e0a09 */
[----:B------:R-:W-:-:S05]  /*2730*/  IMAD R0, R3, R4, R0 ;  /* 0x0000000403007224 */ /* 0x000fca00078e0200 */
[----:B------:R-:W-:-:S13]  /*2740*/  ISETP.GE.U32.AND P0, PT, R0, R3, PT ;  /* 0x000000030000720c */ /* 0x000fda0003f06070 */
[----:B------:R-:W-:Y:S01]  /*2750*/  @P0 IADD3 R0, PT, PT, -R3, R0, RZ ;  /* 0x0000000003000210 */ /* 0x000fe20007ffe1ff */
[----:B------:R-:W-:-:S03]  /*2760*/  @P0 VIADD R9, R9, 0x1 ;  /* 0x0000000109090836 */ /* 0x000fc60000000000 */
[----:B------:R-:W-:-:S13]  /*2770*/  ISETP.GE.U32.AND P1, PT, R0, R3, PT ;  /* 0x000000030000720c */ /* 0x000fda0003f26070 */
[----:B------:R-:W-:Y:S01]  /*2780*/  @P1 VIADD R9, R9, 0x1 ;  /* 0x0000000109091836 */ /* 0x000fe20000000000 */
[----:B------:R-:W-:-:S04]  /*2790*/  @!P2 LOP3.LUT R9, RZ, R3, RZ, 0x33, !PT ;  /* 0x00000003ff09a212 */ /* 0x000fc800078e33ff */
[----:B------:R-:W-:-:S04]  /*27a0*/  IADD3 R6, PT, PT, R6, R9, RZ ;  /* 0x0000000906067210 */ /* 0x000fc80007ffe0ff */
[C---:B------:R-:W-:Y:S02]  /*27b0*/  LOP3.LUT R0, R6.reuse, 0x3, RZ, 0xc0, !PT ;  /* 0x0000000306007812 */ /* 0x040fe400078ec0ff */
[----:B------:R-:W-:Y:S02]  /*27c0*/  ISETP.GE.U32.AND P1, PT, R6, 0x3, PT ;  /* 0x000000030600780c */ /* 0x000fe40003f26070 */
[----:B------:R-:W-:Y:S01]  /*27d0*/  ISETP.NE.AND P0, PT, R0, 0x3, PT ;  /* 0x000000030000780c */ /* 0x000fe20003f05270 */
[----:B------:R-:W-:-:S12]  /*27e0*/  IMAD.MOV.U32 R0, RZ, RZ, R2 ;  /* 0x000000ffff007224 */ /* 0x000fd800078e0002 */
[----:B------:R-:W-:Y:S05]  /*27f0*/  @!P0 BRA `(.L_x_56) ;  /* 0x0000000000808947 */ /* 0x000fea0003800000 */
[----:B------:R-:W-:-:S05]  /*2800*/  VIADD R0, R6, 0x1 ;  /* 0x0000000106007836 */ /* 0x000fca0000000000 */
[----:B------:R-:W-:Y:S02]  /*2810*/  LOP3.LUT R4, R0, 0x3, RZ, 0xc0, !PT ;  /* 0x0000000300047812 */ /* 0x000fe400078ec0ff */
[----:B------:R-:W-:-:S03]  /*2820*/  MOV R0, R2 ;  /* 0x0000000200007202 */ /* 0x000fc60000000f00 */
[----:B------:R-:W-:-:S07]  /*2830*/  IMAD.MOV R12, RZ, RZ, -R4 ;  /* 0x000000ffff0c7224 */ /* 0x000fce00078e0a04 */
.L_x_57:
[----:B--2---:R-:W2:Y:S08]  /*2840*/  LDC.64 R4, c[0x0][0x3c8] ;  /* 0x0000f200ff047b82 */ /* 0x004eb00000000a00 */
[----:B------:R-:W3:Y:S08]  /*2850*/  LDC.64 R14, c[0x0][0x3a0] ;  /* 0x0000e800ff0e7b82 */ /* 0x000ef00000000a00 */
[----:B------:R-:W4:Y:S01]  /*2860*/  LDC.64 R10, c[0x0][0x3d0] ;  /* 0x0000f400ff0a7b82 */ /* 0x000f220000000a00 */
[----:B--2---:R-:W-:-:S07]  /*2870*/  IMAD.WIDE R4, R0, 0x8, R4 ;  /* 0x0000000800047825 */ /* 0x004fce00078e0204 */
[----:B------:R-:W2:Y:S01]  /*2880*/  LDC.64 R8, c[0x0][0x3a8] ;  /* 0x0000ea00ff087b82 */ /* 0x000ea20000000a00 */
[----:B------:R-:W5:Y:S01]  /*2890*/  LDG.E.64 R4, desc[UR12][R4.64] ;  /* 0x0000000c04047981 */ /* 0x000f62000c1e1b00 */
[----:B---3--:R-:W-:-:S06]  /*28a0*/  IMAD.WIDE R14, R0, 0x8, R14 ;  /* 0x00000008000e7825 */ /* 0x008fcc00078e020e */
[----:B01----:R-:W0:Y:S01]  /*28b0*/  LDC.64 R20, c[0x0][0x3d8] ;  /* 0x0000f600ff147b82 */ /* 0x003e220000000a00 */
[----:B------:R-:W5:Y:S01]  /*28c0*/  LDG.E.64 R6, desc[UR12][R14.64] ;  /* 0x0000000c0e067981 */ /* 0x000f62000c1e1b00 */
[----:B----4-:R-:W-:-:S04]  /*28d0*/  IMAD.WIDE R10, R0, 0x8, R10 ;  /* 0x00000008000a7825 */ /* 0x010fc800078e020a */
[C---:B--2---:R-:W-:Y:S01]  /*28e0*/  IMAD.WIDE R8, R0.reuse, 0x8, R8 ;  /* 0x0000000800087825 */ /* 0x044fe200078e0208 */
[----:B-----5:R-:W-:Y:S01]  /*28f0*/  DFMA R16, R4, 60, R6 ;  /* 0x404e00000410782b */ /* 0x020fe20000000006 */
[----:B------:R-:W1:Y:S06]  /*2900*/  LDC.64 R4, c[0x0][0x3b0] ;  /* 0x0000ec00ff047b82 */ /* 0x000e6c0000000a00 */
[----:B------:R2:W-:Y:S04]  /*2910*/  STG.E.64 desc[UR12][R14.64], R16 ;  /* 0x000000100e007986 */ /* 0x0005e8000c101b0c */
[----:B------:R-:W3:Y:S04]  /*2920*/  LDG.E.64 R10, desc[UR12][R10.64] ;  /* 0x0000000c0a0a7981 */ /* 0x000ee8000c1e1b00 */
[----:B------:R-:W3:Y:S01]  /*2930*/  LDG.E.64 R6, desc[UR12][R8.64] ;  /* 0x0000000c08067981 */ /* 0x000ee2000c1e1b00 */
[----:B-1----:R-:W-:Y:S01]  /*2940*/  IMAD.WIDE R4, R0, 0x8, R4 ;  /* 0x0000000800047825 */ /* 0x002fe200078e0204 */
[----:B---3--:R-:W-:-:S03]  /*2950*/  DFMA R18, R10, 60, R6 ;  /* 0x404e00000a12782b */ /* 0x008fc60000000006 */
[----:B0-----:R-:W-:-:S04]  /*2960*/  IMAD.WIDE R6, R0, 0x8, R20 ;  /* 0x0000000800067825 */ /* 0x001fc800078e0214 */
[----:B------:R2:W-:Y:S04]  /*2970*/  STG.E.64 desc[UR12][R8.64], R18 ;  /* 0x0000001208007986 */ /* 0x0005e8000c101b0c */
[----:B------:R-:W3:Y:S04]  /*2980*/  LDG.E.64 R6, desc[UR12][R6.64] ;  /* 0x0000000c06067981 */ /* 0x000ee8000c1e1b00 */
[----:B------:R-:W3:Y:S01]  /*2990*/  LDG.E.64 R20, desc[UR12][R4.64] ;  /* 0x0000000c04147981 */ /* 0x000ee2000c1e1b00 */
[----:B------:R-:W-:-:S05]  /*29a0*/  VIADD R12, R12, 0x1 ;  /* 0x000000010c0c7836 */ /* 0x000fca0000000000 */
[----:B------:R-:W-:Y:S02]  /*29b0*/  ISETP.NE.AND P0, PT, R12, RZ, PT ;  /* 0x000000ff0c00720c */ /* 0x000fe40003f05270 */
[----:B------:R-:W-:Y:S01]  /*29c0*/  IADD3 R0, PT, PT, R3, R0, RZ ;  /* 0x0000000003007210 */ /* 0x000fe20007ffe0ff */
[----:B---3--:R-:W-:-:S07]  /*29d0*/  DFMA R20, R6, 60, R20 ;  /* 0x404e00000614782b */ /* 0x008fce0000000014 */
[----:B------:R2:W-:Y:S03]  /*29e0*/  STG.E.64 desc[UR12][R4.64], R20 ;  /* 0x0000001404007986 */ /* 0x0005e6000c101b0c */
[----:B------:R-:W-:Y:S05]  /*29f0*/  @P0 BRA `(.L_x_57) ;  /* 0xfffffffc00900947 */ /* 0x000fea000383ffff */
.L_x_56:
[----:B------:R-:W-:Y:S05]  /*2a00*/  BSYNC.RECONVERGENT B1 ;  /* 0x0000000000017941 */ /* 0x000fea0003800200 */
.L_x_55:
[----:B------:R-:W-:Y:S05]  /*2a10*/  @!P1 BRA `(.L_x_54) ;  /* 0x0000000400449947 */ /* 0x000fea0003800000 */
.L_x_58:
[----:B--23--:R-:W2:Y:S08]  /*2a20*/  LDC.64 R4, c[0x0][0x3c8] ;  /* 0x0000f200ff047b82 */ /* 0x00ceb00000000a00 */
[----:B------:R-:W3:Y:S08]  /*2a30*/  LDC.64 R6, c[0x0][0x3a0] ;  /* 0x0000e800ff067b82 */ /* 0x000ef00000000a00 */
[----:B------:R-:W1:Y:S01]  /*2a40*/  LDC.64 R8, c[0x0][0x3d0] ;  /* 0x0000f400ff087b82 */ /* 0x000e620000000a00 */
[----:B--2---:R-:W-:-:S07]  /*2a50*/  IMAD.WIDE R14, R0, 0x8, R4 ;  /* 0x00000008000e7825 */ /* 0x004fce00078e0204 */
[----:B------:R-:W0:Y:S01]  /*2a60*/  LDC.64 R10, c[0x0][0x3a8] ;  /* 0x0000ea00ff0a7b82 */ /* 0x000e220000000a00 */
[----:B------:R-:W2:Y:S01]  /*2a70*/  LDG.E.64 R4, desc[UR12][R14.64] ;  /* 0x0000000c0e047981 */ /* 0x000ea2000c1e1b00 */
[----:B---3--:R-:W-:-:S06]  /*2a80*/  IMAD.WIDE R16, R0, 0x8, R6 ;  /* 0x0000000800107825 */ /* 0x008fcc00078e0206 */
[----:B------:R-:W3:Y:S01]  /*2a90*/  LDC.64 R24, c[0x0][0x3b0] ;  /* 0x0000ec00ff187b82 */ /* 0x000ee20000000a00 */
[----:B------:R-:W2:Y:S01]  /*2aa0*/  LDG.E.64 R6, desc[UR12][R16.64] ;  /* 0x0000000c10067981 */ /* 0x000ea2000c1e1b00 */
[----:B-1----:R-:W-:-:S04]  /*2ab0*/  IMAD.WIDE R18, R0, 0x8, R8 ;  /* 0x0000000800127825 */ /* 0x002fc800078e0208 */
[----:B0-----:R-:W-:Y:S02]  /*2ac0*/  IMAD.WIDE R20, R0, 0x8, R10 ;  /* 0x0000000800147825 */ /* 0x001fe400078e020a */
[----:B------:R-:W0:Y:S01]  /*2ad0*/  LDC.64 R10, c[0x0][0x3d8] ;  /* 0x0000f600ff0a7b82 */ /* 0x000e220000000a00 */
[----:B--2---:R-:W-:-:S07]  /*2ae0*/  DFMA R4, R4, 60, R6 ;  /* 0x404e00000404782b */ /* 0x004fce0000000006 */
[----:B------:R1:W-:Y:S04]  /*2af0*/  STG.E.64 desc[UR12][R16.64], R4 ;  /* 0x0000000410007986 */ /* 0x0003e8000c101b0c */
[----:B------:R-:W2:Y:S04]  /*2b00*/  LDG.E.64 R6, desc[UR12][R18.64] ;  /* 0x0000000c12067981 */ /* 0x000ea8000c1e1b00 */
[----:B------:R-:W2:Y:S01]  /*2b10*/  LDG.E.64 R8, desc[UR12][R20.64] ;  /* 0x0000000c14087981 */ /* 0x000ea2000c1e1b00 */
[----:B0-----:R-:W-:-:S04]  /*2b20*/  IMAD.WIDE R22, R0, 0x8, R10 ;  /* 0x0000000800167825 */ /* 0x001fc800078e020a */
[----:B---3--:R-:W-:Y:S01]  /*2b30*/  IMAD.WIDE R24, R0, 0x8, R24 ;  /* 0x0000000800187825 */ /* 0x008fe200078e0218 */
[----:B--2---:R-:W-:-:S07]  /*2b40*/  DFMA R6, R6, 60, R8 ;  /* 0x404e00000606782b */ /* 0x004fce0000000008 */
[----:B------:R0:W-:Y:S04]  /*2b50*/  STG.E.64 desc[UR12][R20.64], R6 ;  /* 0x0000000614007986 */ /* 0x0001e8000c101b0c */
[----:B------:R-:W2:Y:S04]  /*2b60*/  LDG.E.64 R8, desc[UR12][R22.64] ;  /* 0x0000000c16087981 */ /* 0x000ea8000c1e1b00 */
[----:B------:R-:W2:Y:S01]  /*2b70*/  LDG.E.64 R10, desc[UR12][R24.64] ;  /* 0x0000000c180a7981 */ /* 0x000ea2000c1e1b00 */
[----:B-1----:R-:W-:-:S04]  /*2b80*/  IMAD.WIDE R4, R3, 0x8, R14 ;  /* 0x0000000803047825 */ /* 0x002fc800078e020e */
[----:B------:R-:W-:Y:S01]  /*2b90*/  IMAD.WIDE R14, R3, 0x8, R16 ;  /* 0x00000008030e7825 */ /* 0x000fe200078e0210 */
[----:B--2---:R-:W-:-:S07]  /*2ba0*/  DFMA R8, R8, 60, R10 ;  /* 0x404e00000808782b */ /* 0x004fce000000000a */
[----:B------:R1:W-:Y:S04]  /*2bb0*/  STG.E.64 desc[UR12][R24.64], R8 ;  /* 0x0000000818007986 */ /* 0x0003e8000c101b0c */
[----:B------:R-:W2:Y:S04]  /*2bc0*/  LDG.E.64 R10, desc[UR12][R4.64] ;  /* 0x0000000c040a7981 */ /* 0x000ea8000c1e1b00 */
[----:B------:R-:W2:Y:S02]  /*2bd0*/  LDG.E.64 R16, desc[UR12][R14.64] ;  /* 0x0000000c0e107981 */ /* 0x000ea4000c1e1b00 */
[----:B--2---:R-:W-:Y:S01]  /*2be0*/  DFMA R10, R10, 60, R16 ;  /* 0x404e00000a0a782b */ /* 0x004fe20000000010 */
[----:B------:R-:W-:-:S04]  /*2bf0*/  IMAD.WIDE R16, R3, 0x8, R18 ;  /* 0x0000000803107825 */ /* 0x000fc800078e0212 */
[C---:B------:R-:W-:Y:S02]  /*2c00*/  IMAD.WIDE R18, R3.reuse, 0x8, R20 ;  /* 0x0000000803127825 */ /* 0x040fe400078e0214 */
[----:B------:R2:W-:Y:S04]  /*2c10*/  STG.E.64 desc[UR12][R14.64], R10 ;  /* 0x0000000a0e007986 */ /* 0x0005e8000c101b0c */
[----:B0-----:R-:W3:Y:S04]  /*2c20*/  LDG.E.64 R6, desc[UR12][R16.64] ;  /* 0x0000000c10067981 */ /* 0x001ee8000c1e1b00 */
[----:B------:R-:W3:Y:S02]  /*2c30*/  LDG.E.64 R20, desc[UR12][R18.64] ;  /* 0x0000000c12147981 */ /* 0x000ee4000c1e1b00 */
[----:B---3--:R-:W-:Y:S01]  /*2c40*/  DFMA R6, R6, 60, R20 ;  /* 0x404e00000606782b */ /* 0x008fe20000000014 */
[----:B------:R-:W-:-:S04]  /*2c50*/  IMAD.WIDE R20, R3, 0x8, R22 ;  /* 0x0000000803147825 */ /* 0x000fc800078e0216 */
[C---:B------:R-:W-:Y:S02]  /*2c60*/  IMAD.WIDE R22, R3.reuse, 0x8, R24 ;  /* 0x0000000803167825 */ /* 0x040fe400078e0218 */
[----:B------:R0:W-:Y:S04]  /*2c70*/  STG.E.64 desc[UR12][R18.64], R6 ;  /* 0x0000000612007986 */ /* 0x0001e8000c101b0c */
[----:B-1----:R-:W3:Y:S04]  /*2c80*/  LDG.E.64 R8, desc[UR12][R20.64] ;  /* 0x0000000c14087981 */ /* 0x002ee8000c1e1b00 */
[----:B------:R-:W3:Y:S01]  /*2c90*/  LDG.E.64 R24, desc[UR12][R22.64] ;  /* 0x0000000c16187981 */ /* 0x000ee2000c1e1b00 */
[----:B------:R-:W-:-:S04]  /*2ca0*/  IMAD.WIDE R4, R3, 0x8, R4 ;  /* 0x0000000803047825 */ /* 0x000fc800078e0204 */
[----:B--2---:R-:W-:Y:S01]  /*2cb0*/  IMAD.WIDE R14, R3, 0x8, R14 ;  /* 0x00000008030e7825 */ /* 0x004fe200078e020e */
[----:B---3--:R-:W-:-:S07]  /*2cc0*/  DFMA R8, R8, 60, R24 ;  /* 0x404e00000808782b */ /* 0x008fce0000000018 */
[----:B------:R1:W-:Y:S04]  /*2cd0*/  STG.E.64 desc[UR12][R22.64], R8 ;  /* 0x0000000816007986 */ /* 0x0003e8000c101b0c */
[----:B------:R-:W2:Y:S04]  /*2ce0*/  LDG.E.64 R10, desc[UR12][R4.64] ;  /* 0x0000000c040a7981 */ /* 0x000ea8000c1e1b00 */
[----:B------:R-:W2:Y:S01]  /*2cf0*/  LDG.E.64 R24, desc[UR12][R14.64] ;  /* 0x0000000c0e187981 */ /* 0x000ea2000c1e1b00 */
[----:B------:R-:W-:-:S04]  /*2d00*/  IMAD.WIDE R16, R3, 0x8, R16 ;  /* 0x0000000803107825 */ /* 0x000fc800078e0210 */
[----:B0-----:R-:W-:Y:S01]  /*2d10*/  IMAD.WIDE R18, R3, 0x8, R18 ;  /* 0x0000000803127825 */ /* 0x001fe200078e0212 */
[----:B--2---:R-:W-:-:S07]  /*2d20*/  DFMA R10, R10, 60, R24 ;  /* 0x404e00000a0a782b */ /* 0x004fce0000000018 */
[----:B------:R0:W-:Y:S04]  /*2d30*/  STG.E.64 desc[UR12][R14.64], R10 ;  /* 0x0000000a0e007986 */ /* 0x0001e8000c101b0c */
[----:B------:R-:W2:Y:S04]  /*2d40*/  LDG.E.64 R6, desc[UR12][R16.64] ;  /* 0x0000000c10067981 */ /* 0x000ea8000c1e1b00 */
[----:B------:R-:W2:Y:S01]  /*2d50*/  LDG.E.64 R24, desc[UR12][R18.64] ;  /* 0x0000000c12187981 */ /* 0x000ea2000c1e1b00 */
[----:B------:R-:W-:-:S04]  /*2d60*/  IMAD.WIDE R20, R3, 0x8, R20 ;  /* 0x0000000803147825 */ /* 0x000fc800078e0214 */
[----:B-1----:R-:W-:Y:S01]  /*2d70*/  IMAD.WIDE R22, R3, 0x8, R22 ;  /* 0x0000000803167825 */ /* 0x002fe200078e0216 */
[----:B--2---:R-:W-:-:S07]  /*2d80*/  DFMA R6, R6, 60, R24 ;  /* 0x404e00000606782b */ /* 0x004fce0000000018 */
        /* <DEDUP_REMOVED lines=21> */
[----:B------:R-:W-:-:S05]  /*2ee0*/  IMAD R0, R3, 0x4, R0 ;  /* 0x0000000403007824 */ /* 0x000fca00078e0200 */
[----:B------:R-:W-:Y:S01]  /*2ef0*/  ISETP.GE.AND P0, PT, R0, R13, PT ;  /* 0x0000000d0000720c */ /* 0x000fe20003f06270 */
[----:B--2---:R-:W-:-:S07]  /*2f00*/  DFMA R4, R20, 60, R4 ;  /* 0x404e00001404782b */ /* 0x004fce0000000004 */
[----:B------:R3:W-:Y:S05]  /*2f10*/  STG.E.64 desc[UR12][R22.64], R4 ;  /* 0x0000000416007986 */ /* 0x0007ea000c101b0c */
[----:B------:R-:W-:Y:S05]  /*2f20*/  @!P0 BRA `(.L_x_58) ;  /* 0xfffffff800bc8947 */ /* 0x000fea000383ffff */
.L_x_54:
[----:B------:R-:W-:Y:S05]  /*2f30*/  BSYNC.RECONVERGENT B0 ;  /* 0x0000000000007941 */ /* 0x000fea0003800200 */
.L_x_53:
[----:B------:R-:W-:Y:S01]  /*2f40*/  BAR.SYNC.DEFER_BLOCKING 0x0 ;  /* 0x0000000000007b1d */ /* 0x000fe20000010000 */
[----:B------:R-:W-:-:S05]  /*2f50*/  ISETP.GE.AND P0, PT, R2, R13, PT ;  /* 0x0000000d0200720c */ /* 0x000fca0003f06270 */
[----:B------:R-:W-:Y:S08]  /*2f60*/  BSSY.RECONVERGENT B0, `(.L_x_59) ;  /* 0x0000091000007945 */ /* 0x000ff00003800200 */
[----:B------:R-:W-:Y:S05]  /*2f70*/  @P0 BRA `(.L_x_60) ;  /* 0x00000008003c0947 */ /* 0x000fea0003800000 */
[----:B--2---:R-:W2:Y:S01]  /*2f80*/  I2F.U32.RP R8, R3 ;  /* 0x0000000300087306 */ /* 0x004ea20000209000 */
[C---:B------:R-:W-:Y:S01]  /*2f90*/  IMAD.IADD R0, R3.reuse, 0x1, R2 ;  /* 0x0000000103007824 */ /* 0x040fe200078e0202 */
[----:B------:R-:W-:Y:S01]  /*2fa0*/  IADD3 R9, PT, PT, RZ, -R3, RZ ;  /* 0x80000003ff097210 */ /* 0x000fe20007ffe0ff */
[----:B------:R-:W-:Y:S01]  /*2fb0*/  BSSY.RECONVERGENT B1, `(.L_x_61) ;  /* 0x0000039000017945 */ /* 0x000fe20003800200 */
[----:B------:R-:W-:Y:S02]  /*2fc0*/  ISETP.NE.U32.AND P2, PT, R3, RZ, PT ;  /* 0x000000ff0300720c */ /* 0x000fe40003f45070 */
[CC--:B------:R-:W-:Y:S02]  /*2fd0*/  ISETP.GE.AND P0, PT, R0.reuse, R13.reuse, PT ;  /* 0x0000000d0000720c */ /* 0x0c0fe40003f06270 */
[----:B---3--:R-:W-:Y:S02]  /*2fe0*/  VIMNMX R7, PT, PT, R0, R13, !PT ;  /* 0x0000000d00077248 */ /* 0x008fe40007fe0100 */
        /* <DEDUP_REMOVED lines=8> */
[----:B------:R-:W-:-:S05]  /*3070*/  IMAD.HI.U32 R9, R9, R0, RZ ;  /* 0x0000000009097227 */ /* 0x000fca00078e00ff */
[----:B------:R-:W-:-:S05]  /*3080*/  IADD3 R4, PT, PT, -R9, RZ, RZ ;  /* 0x000000ff09047210 */ /* 0x000fca0007ffe1ff */
[----:B------:R-:W-:-:S05]  /*3090*/  IMAD R0, R3, R4, R0 ;  /* 0x0000000403007224 */ /* 0x000fca00078e0200 */
[----:B------:R-:W-:-:S13]  /*30a0*/  ISETP.GE.U32.AND P0, PT, R0, R3, PT ;  /* 0x000000030000720c */ /* 0x000fda0003f06070 */
[----:B------:R-:W-:Y:S02]  /*30b0*/  @P0 IMAD.IADD R0, R0, 0x1, -R3 ;  /* 0x0000000100000824 */ /* 0x000fe400078e0a03 */
[----:B------:R-:W-:-:S03]  /*30c0*/  @P0 VIADD R9, R9, 0x1 ;  /* 0x0000000109090836 */ /* 0x000fc60000000000 */
[----:B------:R-:W-:-:S13]  /*30d0*/  ISETP.GE.U32.AND P1, PT, R0, R3, PT ;  /* 0x000000030000720c */ /* 0x000fda0003f26070 */
[----:B------:R-:W-:Y:S02]  /*30e0*/  @P1 IADD3 R9, PT, PT, R9, 0x1, RZ ;  /* 0x0000000109091810 */ /* 0x000fe40007ffe0ff */
[----:B------:R-:W-:-:S05]  /*30f0*/  @!P2 LOP3.LUT R9, RZ, R3, RZ, 0x33, !PT ;  /* 0x00000003ff09a212 */ /* 0x000fca00078e33ff */
[----:B------:R-:W-:-:S05]  /*3100*/  IMAD.IADD R0, R6, 0x1, R9 ;  /* 0x0000000106007824 */ /* 0x000fca00078e0209 */
[C---:B------:R-:W-:Y:S02]  /*3110*/  LOP3.LUT R4, R0.reuse, 0x3, RZ, 0xc0, !PT ;  /* 0x0000000300047812 */ /* 0x040fe400078ec0ff */
[----:B------:R-:W-:Y:S02]  /*3120*/  ISETP.GE.U32.AND P1, PT, R0, 0x3, PT ;  /* 0x000000030000780c */ /* 0x000fe40003f26070 */
[----:B------:R-:W-:-:S13]  /*3130*/  ISETP.NE.AND P0, PT, R4, 0x3, PT ;  /* 0x000000030400780c */ /* 0x000fda0003f05270 */
[----:B------:R-:W-:Y:S05]  /*3140*/  @!P0 BRA `(.L_x_62) ;  /* 0x00000000007c8947 */ /* 0x000fea0003800000 */
[----:B------:R-:W-:-:S05]  /*3150*/  VIADD R0, R0, 0x1 ;  /* 0x0000000100007836 */ /* 0x000fca0000000000 */
[----:B------:R-:W-:-:S04]  /*3160*/  LOP3.LUT R0, R0, 0x3, RZ, 0xc0, !PT ;  /* 0x0000000300007812 */ /* 0x000fc800078ec0ff */
[----:B------:R-:W-:-:S07]  /*3170*/  IADD3 R0, PT, PT, -R0, RZ, RZ ;  /* 0x000000ff00007210 */ /* 0x000fce0007ffe1ff */
.L_x_63:
        /* <DEDUP_REMOVED lines=23> */
[----:B------:R-:W-:Y:S01]  /*32f0*/  ISETP.NE.AND P0, PT, R0, RZ, PT ;  /* 0x000000ff0000720c */ /* 0x000fe20003f05270 */
[----:B------:R-:W-:Y:S01]  /*3300*/  IMAD.IADD R2, R3, 0x1, R2 ;  /* 0x0000000103027824 */ /* 0x000fe200078e0202 */
[----:B---3--:R-:W-:-:S07]  /*3310*/  DFMA R20, R6, 60, R20 ;  /* 0x404e00000614782b */ /* 0x008fce0000000014 */
[----:B------:R2:W-:Y:S04]  /*3320*/  STG.E.64 desc[UR12][R4.64], R20 ;  /* 0x0000001404007986 */ /* 0x0005e8000c101b0c */
[----:B------:R-:W-:Y:S05]  /*3330*/  @P0 BRA `(.L_x_63) ;  /* 0xfffffffc00900947 */ /* 0x000fea000383ffff */
.L_x_62:
[----:B------:R-:W-:Y:S05]  /*3340*/  BSYNC.RECONVERGENT B1 ;  /* 0x0000000000017941 */ /* 0x000fea0003800200 */
.L_x_61:
[----:B------:R-:W-:Y:S05]  /*3350*/  @!P1 BRA `(.L_x_60) ;  /* 0x0000000400449947 */ /* 0x000fea0003800000 */
.L_x_64:
[----:B--2-4-:R-:W2:Y:S08]  /*3360*/  LDC.64 R4, c[0x0][0x3a0] ;  /* 0x0000e800ff047b82 */ /* 0x014eb00000000a00 */
        /* <DEDUP_REMOVED lines=75> */
[----:B------:R-:W-:-:S04]  /*3820*/  LEA R2, R3, R2, 0x2 ;  /* 0x0000000203027211 */ /* 0x000fc800078e10ff */
[----:B------:R-:W-:Y:S01]  /*3830*/  ISETP.GE.AND P0, PT, R2, R13, PT ;  /* 0x0000000d0200720c */ /* 0x000fe20003f06270 */
[----:B--2---:R-:W-:-:S07]  /*3840*/  DFMA R4, R20, 60, R4 ;  /* 0x404e00001404782b */ /* 0x004fce0000000004 */
[----:B------:R4:W-:Y:S05]  /*3850*/  STG.E.64 desc[UR12][R22.64], R4 ;  /* 0x0000000416007986 */ /* 0x0009ea000c101b0c */
[----:B------:R-:W-:Y:S05]  /*3860*/  @!P0 BRA `(.L_x_64) ;  /* 0xfffffff800bc8947 */ /* 0x000fea000383ffff */
.L_x_60:
[----:B------:R-:W-:Y:S05]  /*3870*/  BSYNC.RECONVERGENT B0 ;  /* 0x0000000000007941 */ /* 0x000fea0003800200 */
.L_x_59:
[----:B------:R-:W-:Y:S06]  /*3880*/  BAR.SYNC.DEFER_BLOCKING 0x0 ;  /* 0x0000000000007b1d */ /* 0x000fec0000010000 */
[----:B------:R-:W-:Y:S05]  /*3890*/  EXIT ;  /* 0x000000000000794d */ /* 0x000fea0003800000 */
        .weak           $__internal_0_$__cuda_sm20_div_rn_f64_full
        .type           $__internal_0_$__cuda_sm20_div_rn_f64_full,@function
        .size           $__internal_0_$__cuda_sm20_div_rn_f64_full,($_Z8run_stepiiPdS_S_S_S_S_S_PiS_S_S_$__internal_accurate_pow - $__internal_0_$__cuda_sm20_div_rn_f64_full)
$__internal_0_$__cuda_sm20_div_rn_f64_full:
[C---:B------:R-:W-:Y:S01]  /*38a0*/  FSETP.GEU.AND P0, PT, |R41|.reuse, 1.469367938527859385e-39, PT ;  /* 0x001000002900780b */ /* 0x040fe20003f0e200 */
[----:B------:R-:W-:Y:S01]  /*38b0*/  IMAD.MOV.U32 R58, RZ, RZ, 0x1 ;  /* 0x00000001ff3a7424 */ /* 0x000fe200078e00ff */
[----:B------:R-:W-:Y:S01]  /*38c0*/  LOP3.LUT R48, R41, 0x800fffff, RZ, 0xc0, !PT ;  /* 0x800fffff29307812 */ /* 0x000fe200078ec0ff */
[----:B------:R-:W-:Y:S01]  /*38d0*/  BSSY.RECONVERGENT B1, `(.L_x_65) ;  /* 0x0000054000017945 */ /* 0x000fe20003800200 */
[C---:B------:R-:W-:Y:S02]  /*38e0*/  FSETP.GEU.AND P2, PT, |R43|.reuse, 1.469367938527859385e-39, PT ;  /* 0x001000002b00780b */ /* 0x040fe40003f4e200 */
[----:B------:R-:W-:Y:S01]  /*38f0*/  LOP3.LUT R49, R48, 0x3ff00000, RZ, 0xfc, !PT ;  /* 0x3ff0000030317812 */ /* 0x000fe200078efcff */
[----:B------:R-:W-:Y:S01]  /*3900*/  IMAD.MOV.U32 R48, RZ, RZ, R40 ;  /* 0x000000ffff307224 */ /* 0x000fe200078e0028 */
[----:B------:R-:W-:Y:S02]  /*3910*/  LOP3.LUT R54, R43, 0x7ff00000, RZ, 0xc0, !PT ;  /* 0x7ff000002b367812 */ /* 0x000fe400078ec0ff */
[----:B------:R-:W-:-:S02]  /*3920*/  MOV R55, 0x1ca00000 ;  /* 0x1ca0000000377802 */ /* 0x000fc40000000f00 */
[C---:B------:R-:W-:Y:S01]  /*3930*/  LOP3.LUT R57, R41.reuse, 0x7ff00000, RZ, 0xc0, !PT ;  /* 0x7ff0000029397812 */ /* 0x040fe200078ec0ff */
[----:B------:R-:W-:Y:S01]  /*3940*/  @!P0 DMUL R48, R40, 8.98846567431157953865e+307 ;  /* 0x7fe0000028308828 */ /* 0x000fe20000000000 */
[----:B------:R-:W-:Y:S02]  /*3950*/  MOV R56, R54 ;  /* 0x0000003600387202 */ /* 0x000fe40000000f00 */
[C---:B------:R-:W-:Y:S02]  /*3960*/  ISETP.GE.U32.AND P1, PT, R54.reuse, R57, PT ;  /* 0x000000393600720c */ /* 0x040fe40003f26070 */
[----:B------:R-:W-:Y:S01]  /*3970*/  @!P2 LOP3.LUT R45, R41, 0x7ff00000, RZ, 0xc0, !PT ;  /* 0x7ff00000292da812 */ /* 0x000fe200078ec0ff */
[----:B------:R-:W0:Y:S03]  /*3980*/  MUFU.RCP64H R59, R49 ;  /* 0x00000031003b7308 */ /* 0x000e260000001800 */
[----:B------:R-:W-:-:S02]  /*3990*/  @!P2 ISETP.GE.U32.AND P3, PT, R54, R45, PT ;  /* 0x0000002d3600a20c */ /* 0x000fc40003f66070 */
[----:B------:R-:W-:Y:S02]  /*39a0*/  SEL R45, R55, 0x63400000, !P1 ;  /* 0x63400000372d7807 */ /* 0x000fe40004800000 */
[----:B------:R-:W-:Y:S02]  /*39b0*/  @!P0 LOP3.LUT R57, R49, 0x7ff00000, RZ, 0xc0, !PT ;  /* 0x7ff0000031398812 */ /* 0x000fe400078ec0ff */
[----:B------:R-:W-:Y:S01]  /*39c0*/  LOP3.LUT R45, R45, 0x800fffff, R43, 0xf8, !PT ;  /* 0x800fffff2d2d7812 */ /* 0x000fe200078ef82b */
[----:B0-----:R-:W-:-:S08]  /*39d0*/  DFMA R46, R58, -R48, 1 ;  /* 0x3ff000003a2e742b */ /* 0x001fd00000000830 */
[----:B------:R-:W-:-:S08]  /*39e0*/  DFMA R46, R46, R46, R46 ;  /* 0x0000002e2e2e722b */ /* 0x000fd0000000002e */
[----:B------:R-:W-:Y:S01]  /*39f0*/  DFMA R58, R58, R46, R58 ;  /* 0x0000002e3a3a722b */ /* 0x000fe2000000003a */
[----:B------:R-:W-:Y:S01]  /*3a00*/  @!P2 SEL R47, R55, 0x63400000, !P3 ;  /* 0x63400000372fa807 */ /* 0x000fe20005800000 */
[----:B------:R-:W-:-:S03]  /*3a10*/  @!P2 IMAD.MOV.U32 R46, RZ, RZ, RZ ;  /* 0x000000ffff2ea224 */ /* 0x000fc600078e00ff */
[----:B------:R-:W-:-:S03]  /*3a20*/  @!P2 LOP3.LUT R44, R47, 0x80000000, R43, 0xf8, !PT ;  /* 0x800000002f2ca812 */ /* 0x000fc600078ef82b */
[----:B------:R-:W-:Y:S01]  /*3a30*/  DFMA R60, R58, -R48, 1 ;  /* 0x3ff000003a3c742b */ /* 0x000fe20000000830 */
[----:B------:R-:W-:Y:S01]  /*3a40*/  @!P2 LOP3.LUT R47, R44, 0x100000, RZ, 0xfc, !PT ;  /* 0x001000002c2fa812 */ /* 0x000fe200078efcff */
[----:B------:R-:W-:-:S06]  /*3a50*/  IMAD.MOV.U32 R44, RZ, RZ, R42 ;  /* 0x000000ffff2c7224 */ /* 0x000fcc00078e002a */
[----:B------:R-:W-:Y:S02]  /*3a60*/  DFMA R60, R58, R60, R58 ;  /* 0x0000003c3a3c722b */ /* 0x000fe4000000003a */
[----:B------:R-:W-:-:S08]  /*3a70*/  @!P2 DFMA R44, R44, 2, -R46 ;  /* 0x400000002c2ca82b */ /* 0x000fd0000000082e */
[----:B------:R-:W-:Y:S02]  /*3a80*/  DMUL R58, R60, R44 ;  /* 0x0000002c3c3a7228 */ /* 0x000fe40000000000 */
[----:B------:R-:W-:-:S06]  /*3a90*/  @!P2 LOP3.LUT R56, R45, 0x7ff00000, RZ, 0xc0, !PT ;  /* 0x7ff000002d38a812 */ /* 0x000fcc00078ec0ff */
[----:B------:R-:W-:-:S08]  /*3aa0*/  DFMA R46, R58, -R48, R44 ;  /* 0x800000303a2e722b */ /* 0x000fd0000000002c */
[----:B------:R-:W-:Y:S01]  /*3ab0*/  DFMA R46, R60, R46, R58 ;  /* 0x0000002e3c2e722b */ /* 0x000fe2000000003a */
[----:B------:R-:W-:-:S05]  /*3ac0*/  VIADD R58, R56, 0xffffffff ;  /* 0xffffffff383a7836 */ /* 0x000fca0000000000 */
[----:B------:R-:W-:Y:S01]  /*3ad0*/  ISETP.GT.U32.AND P0, PT, R58, 0x7feffffe, PT ;  /* 0x7feffffe3a00780c */ /* 0x000fe20003f04070 */
[----:B------:R-:W-:-:S05]  /*3ae0*/  VIADD R58, R57, 0xffffffff ;  /* 0xffffffff393a7836 */ /* 0x000fca0000000000 */
[----:B------:R-:W-:-:S13]  /*3af0*/  ISETP.GT.U32.OR P0, PT, R58, 0x7feffffe, P0 ;  /* 0x7feffffe3a00780c */ /* 0x000fda0000704470 */
[----:B------:R-:W-:Y:S05]  /*3b00*/  @P0 BRA `(.L_x_66) ;  /* 0x00000000006c0947 */ /* 0x000fea0003800000 */
[----:B------:R-:W-:Y:S01]  /*3b10*/  LOP3.LUT R43, R41, 0x7ff00000, RZ, 0xc0, !PT ;  /* 0x7ff00000292b7812 */ /* 0x000fe200078ec0ff */
[----:B------:R-:W-:-:S03]  /*3b20*/  IMAD.MOV.U32 R56, RZ, RZ, RZ ;  /* 0x000000ffff387224 */ /* 0x000fc600078e00ff */
[CC--:B------:R-:W-:Y:S02]  /*3b30*/  VIADDMNMX R42, R54.reuse, -R43.reuse, 0xb9600000, !PT ;  /* 0xb9600000362a7446 */ /* 0x0c0fe4000780092b */
[----:B------:R-:W-:Y:S02]  /*3b40*/  ISETP.GE.U32.AND P0, PT, R54, R43, PT ;  /* 0x0000002b3600720c */ /* 0x000fe40003f06070 */
[----:B------:R-:W-:Y:S02]  /*3b50*/  VIMNMX R42, PT, PT, R42, 0x46a00000, PT ;  /* 0x46a000002a2a7848 */ /* 0x000fe40003fe0100 */
[----:B------:R-:W-:-:S04]  /*3b60*/  SEL R55, R55, 0x63400000, !P0 ;  /* 0x6340000037377807 */ /* 0x000fc80004000000 */
[----:B------:R-:W-:-:S05]  /*3b70*/  IADD3 R42, PT, PT, -R55, R42, RZ ;  /* 0x0000002a372a7210 */ /* 0x000fca0007ffe1ff */
[----:B------:R-:W-:-:S06]  /*3b80*/  VIADD R57, R42, 0x7fe00000 ;  /* 0x7fe000002a397836 */ /* 0x000fcc0000000000 */
[----:B------:R-:W-:-:S10]  /*3b90*/  DMUL R54, R46, R56 ;  /* 0x000000382e367228 */ /* 0x000fd40000000000 */
[----:B------:R-:W-:-:S13]  /*3ba0*/  FSETP.GTU.AND P0, PT, |R55|, 1.469367938527859385e-39, PT ;  /* 0x001000003700780b */ /* 0x000fda0003f0c200 */
[----:B------:R-:W-:Y:S05]  /*3bb0*/  @P0 BRA `(.L_x_67) ;  /* 0x0000000000940947 */ /* 0x000fea0003800000 */
[----:B------:R-:W-:Y:S01]  /*3bc0*/  DFMA R44, R46, -R48, R44 ;  /* 0x800000302e2c722b */ /* 0x000fe2000000002c */
[----:B------:R-:W-:-:S09]  /*3bd0*/  MOV R56, RZ ;  /* 0x000000ff00387202 */ /* 0x000fd20000000f00 */
[C---:B------:R-:W-:Y:S02]  /*3be0*/  FSETP.NEU.AND P0, PT, R45.reuse, RZ, PT ;  /* 0x000000ff2d00720b */ /* 0x040fe40003f0d000 */
[----:B------:R-:W-:-:S04]  /*3bf0*/  LOP3.LUT R41, R45, 0x80000000, R41, 0x48, !PT ;  /* 0x800000002d297812 */ /* 0x000fc800078e4829 */
[----:B------:R-:W-:-:S07]  /*3c00*/  LOP3.LUT R57, R41, R57, RZ, 0xfc, !PT ;  /* 0x0000003929397212 */ /* 0x000fce00078efcff */
[----:B------:R-:W-:Y:S05]  /*3c10*/  @!P0 BRA `(.L_x_67) ;  /* 0x00000000007c8947 */ /* 0x000fea0003800000 */
[----:B------:R-:W-:Y:S01]  /*3c20*/  IMAD.MOV R45, RZ, RZ, -R42 ;  /* 0x000000ffff2d7224 */ /* 0x000fe200078e0a2a */
[----:B------:R-:W-:Y:S01]  /*3c30*/  IADD3 R43, PT, PT, -R42, -0x43300000, RZ ;  /* 0xbcd000002a2b7810 */ /* 0x000fe20007ffe1ff */
[----:B------:R-:W-:-:S06]  /*3c40*/  IMAD.MOV.U32 R44, RZ, RZ, RZ ;  /* 0x000000ffff2c7224 */ /* 0x000fcc00078e00ff */
[----:B------:R-:W-:Y:S02]  /*3c50*/  DFMA R44, R54, -R44, R46 ;  /* 0x8000002c362c722b */ /* 0x000fe4000000002e */
[----:B------:R-:W-:-:S08]  /*3c60*/  DMUL.RP R46, R46, R56 ;  /* 0x000000382e2e7228 */ /* 0x000fd00000008000 */
[----:B------:R-:W-:Y:S02]  /*3c70*/  FSETP.NEU.AND P0, PT, |R45|, R43, PT ;  /* 0x0000002b2d00720b */ /* 0x000fe40003f0d200 */
[----:B------:R-:W-:Y:S02]  /*3c80*/  LOP3.LUT R41, R47, R41, RZ, 0x3c, !PT ;  /* 0x000000292f297212 */ /* 0x000fe400078e3cff */
[----:B------:R-:W-:Y:S02]  /*3c90*/  FSEL R54, R46, R54, !P0 ;  /* 0x000000362e367208 */ /* 0x000fe40004000000 */
[----:B------:R-:W-:Y:S01]  /*3ca0*/  FSEL R55, R41, R55, !P0 ;  /* 0x0000003729377208 */ /* 0x000fe20004000000 */
[----:B------:R-:W-:Y:S06]  /*3cb0*/  BRA `(.L_x_67) ;  /* 0x0000000000547947 */ /* 0x000fec0003800000 */
.L_x_66:
[----:B------:R-:W-:-:S14]  /*3cc0*/  DSETP.NAN.AND P0, PT, R42, R42, PT ;  /* 0x0000002a2a00722a */ /* 0x000fdc0003f08000 */
[----:B------:R-:W-:Y:S05]  /*3cd0*/  @P0 BRA `(.L_x_68) ;  /* 0x0000000000440947 */ /* 0x000fea0003800000 */
[----:B------:R-:W-:-:S14]  /*3ce0*/  DSETP.NAN.AND P0, PT, R40, R40, PT ;  /* 0x000000282800722a */ /* 0x000fdc0003f08000 */
[----:B------:R-:W-:Y:S05]  /*3cf0*/  @P0 BRA `(.L_x_69) ;  /* 0x0000000000300947 */ /* 0x000fea0003800000 */
[----:B------:R-:W-:Y:S01]  /*3d00*/  ISETP.NE.AND P0, PT, R56, R57, PT ;  /* 0x000000393800720c */ /* 0x000fe20003f05270 */
[----:B------:R-:W-:Y:S01]  /*3d10*/  IMAD.MOV.U32 R55, RZ, RZ, -0x80000 ;  /* 0xfff80000ff377424 */ /* 0x000fe200078e00ff */
[----:B------:R-:W-:-:S11]  /*3d20*/  MOV R54, 0x0 ;  /* 0x0000000000367802 */ /* 0x000fd60000000f00 */
[----:B------:R-:W-:Y:S05]  /*3d30*/  @!P0 BRA `(.L_x_67) ;  /* 0x0000000000348947 */ /* 0x000fea0003800000 */
[----:B------:R-:W-:Y:S02]  /*3d40*/  ISETP.NE.AND P0, PT, R56, 0x7ff00000, PT ;  /* 0x7ff000003800780c */ /* 0x000fe40003f05270 */
[----:B------:R-:W-:Y:S02]  /*3d50*/  LOP3.LUT R55, R43, 0x80000000, R41, 0x48, !PT ;  /* 0x800000002b377812 */ /* 0x000fe400078e4829 */
[----:B------:R-:W-:-:S13]  /*3d60*/  ISETP.EQ.OR P0, PT, R57, RZ, !P0 ;  /* 0x000000ff3900720c */ /* 0x000fda0004702670 */
[----:B------:R-:W-:Y:S01]  /*3d70*/  @P0 LOP3.LUT R40, R55, 0x7ff00000, RZ, 0xfc, !PT ;  /* 0x7ff0000037280812 */ /* 0x000fe200078efcff */
[----:B------:R-:W-:Y:S01]  /*3d80*/  @!P0 IMAD.MOV.U32 R54, RZ, RZ, RZ ;  /* 0x000000ffff368224 */ /* 0x000fe200078e00ff */
[----:B------:R-:W-:-:S03]  /*3d90*/  @P0 MOV R54, RZ ;  /* 0x000000ff00360202 */ /* 0x000fc60000000f00 */
[----:B------:R-:W-:Y:S01]  /*3da0*/  @P0 IMAD.MOV.U32 R55, RZ, RZ, R40 ;  /* 0x000000ffff370224 */ /* 0x000fe200078e0028 */
[----:B------:R-:W-:Y:S06]  /*3db0*/  BRA `(.L_x_67) ;  /* 0x0000000000147947 */ /* 0x000fec0003800000 */
.L_x_69:
[----:B------:R-:W-:Y:S01]  /*3dc0*/  LOP3.LUT R55, R41, 0x80000, RZ, 0xfc, !PT ;  /* 0x0008000029377812 */ /* 0x000fe200078efcff */
[----:B------:R-:W-:Y:S01]  /*3dd0*/  IMAD.MOV.U32 R54, RZ, RZ, R40 ;  /* 0x000000ffff367224 */ /* 0x000fe200078e0028 */
[----:B------:R-:W-:Y:S06]  /*3de0*/  BRA `(.L_x_67) ;  /* 0x0000000000087947 */ /* 0x000fec0003800000 */
.L_x_68:
[----:B------:R-:W-:Y:S02]  /*3df0*/  LOP3.LUT R55, R43, 0x80000, RZ, 0xfc, !PT ;  /* 0x000800002b377812 */ /* 0x000fe400078efcff */
[----:B------:R-:W-:-:S07]  /*3e00*/  MOV R54, R42 ;  /* 0x0000002a00367202 */ /* 0x000fce0000000f00 */
.L_x_67:
[----:B------:R-:W-:Y:S05]  /*3e10*/  BSYNC.RECONVERGENT B1 ;  /* 0x0000000000017941 */ /* 0x000fea0003800200 */
.L_x_65:
[----:B------:R-:W-:Y:S02]  /*3e20*/  IMAD.MOV.U32 R40, RZ, RZ, R0 ;  /* 0x000000ffff287224 */ /* 0x000fe400078e0000 */
[----:B------:R-:W-:-:S04]  /*3e30*/  IMAD.MOV.U32 R41, RZ, RZ, 0x0 ;  /* 0x00000000ff297424 */ /* 0x000fc800078e00ff */
[----:B------:R-:W-:Y:S05]  /*3e40*/  RET.REL.NODEC R40 `(_Z8run_stepiiPdS_S_S_S_S_S_PiS_S_S_) ;  /* 0xffffffc0286c7950 */ /* 0x000fea0003c3ffff */
        .type           $_Z8run_stepiiPdS_S_S_S_S_S_PiS_S_S_$__internal_accurate_pow,@function
        .size           $_Z8run_stepiiPdS_S_S_S_S_S_PiS_S_S_$__internal_accurate_pow,(.L_x_73 - $_Z8run_stepiiPdS_S_S_S_S_S_PiS_S_S_$__internal_accurate_pow)
$_Z8run_stepiiPdS_S_S_S_S_S_PiS_S_S_$__internal_accurate_pow:
[----:B------:R-:W-:Y:S01]  /*3e50*/  ISETP.GT.U32.AND P0, PT, R67, 0xfffff, PT ;  /* 0x000fffff4300780c */ /* 0x000fe20003f04070 */
[----:B------:R-:W-:Y:S01]  /*3e60*/  IMAD.MOV.U32 R50, RZ, RZ, 0x41ad3b5a ;  /* 0x41ad3b5aff327424 */ /* 0x000fe200078e00ff */
[----:B------:R-:W-:Y:S01]  /*3e70*/  MOV R46, R67 ;  /* 0x00000043002e7202 */ /* 0x000fe20000000f00 */
[----:B------:R-:W-:Y:S01]  /*3e80*/  UMOV UR4, 0x7d2cafe2 ;  /* 0x7d2cafe200047882 */ /* 0x000fe20000000000 */
[----:B------:R-:W-:Y:S01]  /*3e90*/  MOV R51, 0x3ed0f5d2 ;  /* 0x3ed0f5d200337802 */ /* 0x000fe20000000f00 */
[----:B------:R-:W-:Y:S01]  /*3ea0*/  UMOV UR5, 0x3eb0f5ff ;  /* 0x3eb0f5ff00057882 */ /* 0x000fe20000000000 */
[----:B------:R-:W-:Y:S01]  /*3eb0*/  UMOV UR6, 0x3b39803f ;  /* 0x3b39803f00067882 */ /* 0x000fe20000000000 */
[----:B------:R-:W-:-:S06]  /*3ec0*/  UMOV UR7, 0x3c7abc9e ;  /* 0x3c7abc9e00077882 */ /* 0x000fcc0000000000 */
[----:B------:R-:W-:Y:S01]  /*3ed0*/  @!P0 DMUL R44, R66, 1.80143985094819840000e+16 ;  /* 0x43500000422c8828 */ /* 0x000fe20000000000 */
[----:B------:R-:W-:-:S09]  /*3ee0*/  SHF.R.U32.HI R67, RZ, 0x14, R67 ;  /* 0x00000014ff437819 */ /* 0x000fd20000011643 */
[----:B------:R-:W-:Y:S01]  /*3ef0*/  @!P0 IMAD.MOV.U32 R46, RZ, RZ, R45 ;  /* 0x000000ffff2e8224 */ /* 0x000fe200078e002d */
[----:B------:R-:W-:Y:S01]  /*3f00*/  @!P0 LEA.HI R67, R45, 0xffffffca, RZ, 0xc ;  /* 0xffffffca2d438811 */ /* 0x000fe200078f60ff */
[----:B------:R-:W-:Y:S02]  /*3f10*/  @!P0 IMAD.MOV.U32 R66, RZ, RZ, R44 ;  /* 0x000000ffff428224 */ /* 0x000fe400078e002c */
[----:B------:R-:W-:Y:S01]  /*3f20*/  IMAD.MOV.U32 R45, RZ, RZ, 0x43300000 ;  /* 0x43300000ff2d7424 */ /* 0x000fe200078e00ff */
[----:B------:R-:W-:Y:S02]  /*3f30*/  LOP3.LUT R46, R46, 0x800fffff, RZ, 0xc0, !PT ;  /* 0x800fffff2e2e7812 */ /* 0x000fe400078ec0ff */
[----:B------:R-:W-:Y:S02]  /*3f40*/  MOV R48, R66 ;  /* 0x0000004200307202 */ /* 0x000fe40000000f00 */
[----:B------:R-:W-:Y:S01]  /*3f50*/  LOP3.LUT R47, R46, 0x3ff00000, RZ, 0xfc, !PT ;  /* 0x3ff000002e2f7812 */ /* 0x000fe200078efcff */
[----:B------:R-:W-:-:S03]  /*3f60*/  IMAD.MOV.U32 R46, RZ, RZ, RZ ;  /* 0x000000ffff2e7224 */ /* 0x000fc600078e00ff */
[----:B------:R-:W-:Y:S01]  /*3f70*/  ISETP.GE.U32.AND P1, PT, R47, 0x3ff6a09f, PT ;  /* 0x3ff6a09f2f00780c */ /* 0x000fe20003f26070 */
[----:B------:R-:W-:-:S12]  /*3f80*/  IMAD.MOV.U32 R49, RZ, RZ, R47 ;  /* 0x000000ffff317224 */ /* 0x000fd800078e002f */
[----:B------:R-:W-:-:S05]  /*3f90*/  @P1 VIADD R44, R49, 0xfff00000 ;  /* 0xfff00000312c1836 */ /* 0x000fca0000000000 */
[----:B------:R-:W-:Y:S02]  /*3fa0*/  @P1 MOV R49, R44 ;  /* 0x0000002c00311202 */ /* 0x000fe40000000f00 */
[C---:B------:R-:W-:Y:S01]  /*3fb0*/  IADD3 R44, PT, PT, R67.reuse, -0x3ff, RZ ;  /* 0xfffffc01432c7810 */ /* 0x040fe20007ffe0ff */
[----:B------:R-:W-:-:S03]  /*3fc0*/  @P1 VIADD R44, R67, 0xfffffc02 ;  /* 0xfffffc02432c1836 */ /* 0x000fc60000000000 */
[C---:B------:R-:W-:Y:S02]  /*3fd0*/  DADD R54, R48.reuse, 1 ;  /* 0x3ff0000030367429 */ /* 0x040fe40000000000 */
[----:B------:R-:W-:Y:S01]  /*3fe0*/  DADD R48, R48, -1 ;  /* 0xbff0000030307429 */ /* 0x000fe20000000000 */
[----:B------:R-:W-:-:S03]  /*3ff0*/  LOP3.LUT R44, R44, 0x80000000, RZ, 0x3c, !PT ;  /* 0x800000002c2c7812 */ /* 0x000fc600078e3cff */
[----:B------:R-:W0:Y:S02]  /*4000*/  MUFU.RCP64H R47, R55 ;  /* 0x00000037002f7308 */ /* 0x000e240000001800 */
[----:B0-----:R-:W-:-:S08]  /*4010*/  DFMA R52, -R54, R46, 1 ;  /* 0x3ff000003634742b */ /* 0x001fd0000000012e */
[----:B------:R-:W-:-:S08]  /*4020*/  DFMA R52, R52, R52, R52 ;  /* 0x000000343434722b */ /* 0x000fd00000000034 */
[----:B------:R-:W-:-:S08]  /*4030*/  DFMA R52, R46, R52, R46 ;  /* 0x000000342e34722b */ /* 0x000fd0000000002e */
[----:B------:R-:W-:-:S08]  /*4040*/  DMUL R46, R48, R52 ;  /* 0x00000034302e7228 */ /* 0x000fd00000000000 */
[----:B------:R-:W-:-:S08]  /*4050*/  DFMA R46, R48, R52, R46 ;  /* 0x00000034302e722b */ /* 0x000fd0000000002e */
[----:B------:R-:W-:-:S08]  /*4060*/  DMUL R56, R46, R46 ;  /* 0x0000002e2e387228 */ /* 0x000fd00000000000 */
[----:B------:R-:W-:Y:S01]  /*4070*/  DFMA R50, R56, UR4, R50 ;  /* 0x0000000438327c2b */ /* 0x000fe20008000032 */
[----:B------:R-:W-:Y:S01]  /*4080*/  UMOV UR4, 0x75488a3f ;  /* 0x75488a3f00047882 */ /* 0x000fe20000000000 */
[----:B------:R-:W-:-:S06]  /*4090*/  UMOV UR5, 0x3ef3b20a ;  /* 0x3ef3b20a00057882 */ /* 0x000fcc0000000000 */
[----:B------:R-:W-:Y:S01]  /*40a0*/  DFMA R54, R56, R50, UR4 ;  /* 0x0000000438367e2b */ /* 0x000fe20008000032 */
[----:B------:R-:W-:Y:S01]  /*40b0*/  UMOV UR4, 0xe4faecd5 ;  /* 0xe4faecd500047882 */ /* 0x000fe20000000000 */
[----:B------:R-:W-:Y:S01]  /*40c0*/  UMOV UR5, 0x3f1745cd ;  /* 0x3f1745cd00057882 */ /* 0x000fe20000000000 */
[----:B------:R-:W-:-:S05]  /*40d0*/  DADD R50, R48, -R46 ;  /* 0x0000000030327229 */ /* 0x000fca000000082e */
[----:B------:R-:W-:Y:S01]  /*40e0*/  DFMA R54, R56, R54, UR4 ;  /* 0x0000000438367e2b */ /* 0x000fe20008000036 */
[----:B------:R-:W-:Y:S01]  /*40f0*/  UMOV UR4, 0x258a578b ;  /* 0x258a578b00047882 */ /* 0x000fe20000000000 */
[----:B------:R-:W-:Y:S01]  /*4100*/  UMOV UR5, 0x3f3c71c7 ;  /* 0x3f3c71c700057882 */ /* 0x000fe20000000000 */
[----:B------:R-:W-:-:S05]  /*4110*/  DADD R50, R50, R50 ;  /* 0x0000000032327229 */ /* 0x000fca0000000032 */
[----:B------:R-:W-:Y:S01]  /*4120*/  DFMA R54, R56, R54, UR4 ;  /* 0x0000000438367e2b */ /* 0x000fe20008000036 */
[----:B------:R-:W-:Y:S01]  /*4130*/  UMOV UR4, 0x9242b910 ;  /* 0x9242b91000047882 */ /* 0x000fe20000000000 */
[----:B------:R-:W-:Y:S01]  /*4140*/  UMOV UR5, 0x3f624924 ;  /* 0x3f62492400057882 */ /* 0x000fe20000000000 */
[----:B------:R-:W-:-:S05]  /*4150*/  DFMA R50, R48, -R46, R50 ;  /* 0x8000002e3032722b */ /* 0x000fca0000000032 */
[----:B------:R-:W-:Y:S01]  /*4160*/  DFMA R54, R56, R54, UR4 ;  /* 0x0000000438367e2b */ /* 0x000fe20008000036 */
[----:B------:R-:W-:Y:S01]  /*4170*/  UMOV UR4, 0x99999dfb ;  /* 0x99999dfb00047882 */ /* 0x000fe20000000000 */
[----:B------:R-:W-:Y:S01]  /*4180*/  UMOV UR5, 0x3f899999 ;  /* 0x3f89999900057882 */ /* 0x000fe20000000000 */
[----:B------:R-:W-:Y:S02]  /*4190*/  DMUL R50, R52, R50 ;  /* 0x0000003234327228 */ /* 0x000fe40000000000 */
[----:B------:R-:W-:-:S03]  /*41a0*/  DMUL R52, R46, R46 ;  /* 0x0000002e2e347228 */ /* 0x000fc60000000000 */
[----:B------:R-:W-:Y:S01]  /*41b0*/  DFMA R54, R56, R54, UR4 ;  /* 0x0000000438367e2b */ /* 0x000fe20008000036 */
[----:B------:R-:W-:Y:S01]  /*41c0*/  UMOV UR4, 0x55555555 ;  /* 0x5555555500047882 */ /* 0x000fe20000000000 */
[----:B------:R-:W-:-:S06]  /*41d0*/  UMOV UR5, 0x3fb55555 ;  /* 0x3fb5555500057882 */ /* 0x000fcc0000000000 */
[----:B------:R-:W-:-:S08]  /*41e0*/  DFMA R48, R56, R54, UR4 ;  /* 0x0000000438307e2b */ /* 0x000fd00008000036 */
[----:B------:R-:W-:Y:S01]  /*41f0*/  DADD R58, -R48, UR4 ;  /* 0x00000004303a7e29 */ /* 0x000fe20008000100 */
[----:B------:R-:W-:Y:S01]  /*4200*/  UMOV UR4, 0xb9e7b0 ;  /* 0x00b9e7b000047882 */ /* 0x000fe20000000000 */
[----:B------:R-:W-:-:S06]  /*4210*/  UMOV UR5, 0x3c46a4cb ;  /* 0x3c46a4cb00057882 */ /* 0x000fcc0000000000 */
[----:B------:R-:W-:Y:S02]  /*4220*/  DFMA R58, R56, R54, R58 ;  /* 0x00000036383a722b */ /* 0x000fe4000000003a */
[----:B------:R-:W-:Y:S01]  /*4230*/  DFMA R56, R46, R46, -R52 ;  /* 0x0000002e2e38722b */ /* 0x000fe20000000834 */
[----:B------:R-:W-:Y:S02]  /*4240*/  VIADD R55, R51, 0x100000 ;  /* 0x0010000033377836 */ /* 0x000fe40000000000 */
[----:B------:R-:W-:-:S03]  /*4250*/  IMAD.MOV.U32 R54, RZ, RZ, R50 ;  /* 0x000000ffff367224 */ /* 0x000fc600078e0032 */
[----:B------:R-:W-:Y:S01]  /*4260*/  DADD R58, R58, -UR4 ;  /* 0x800000043a3a7e29 */ /* 0x000fe20008000000 */
[----:B------:R-:W-:Y:S01]  /*4270*/  UMOV UR4, 0x80000000 ;  /* 0x8000000000047882 */ /* 0x000fe20000000000 */
[----:B------:R-:W-:Y:S01]  /*4280*/  UMOV UR5, 0x43300000 ;  /* 0x4330000000057882 */ /* 0x000fe20000000000 */
[C---:B------:R-:W-:Y:S02]  /*4290*/  DFMA R54, R46.reuse, R54, R56 ;  /* 0x000000362e36722b */ /* 0x040fe40000000038 */
[----:B------:R-:W-:-:S08]  /*42a0*/  DMUL R56, R46, R52 ;  /* 0x000000342e387228 */ /* 0x000fd00000000000 */
[----:B------:R-:W-:-:S08]  /*42b0*/  DFMA R60, R46, R52, -R56 ;  /* 0x000000342e3c722b */ /* 0x000fd00000000838 */
[----:B------:R-:W-:Y:S02]  /*42c0*/  DFMA R60, R50, R52, R60 ;  /* 0x00000034323c722b */ /* 0x000fe4000000003c */
[----:B------:R-:W-:-:S06]  /*42d0*/  DADD R52, R48, R58 ;  /* 0x0000000030347229 */ /* 0x000fcc000000003a */
[----:B------:R-:W-:Y:S02]  /*42e0*/  DFMA R54, R46, R54, R60 ;  /* 0x000000362e36722b */ /* 0x000fe4000000003c */
[----:B------:R-:W-:-:S08]  /*42f0*/  DADD R48, R48, -R52 ;  /* 0x0000000030307229 */ /* 0x000fd00000000834 */
[----:B------:R-:W-:Y:S02]  /*4300*/  DADD R60, R58, R48 ;  /* 0x000000003a3c7229 */ /* 0x000fe40000000030 */
[----:B------:R-:W-:-:S08]  /*4310*/  DMUL R58, R52, R56 ;  /* 0x00000038343a7228 */ /* 0x000fd00000000000 */
[----:B------:R-:W-:-:S08]  /*4320*/  DFMA R48, R52, R56, -R58 ;  /* 0x000000383430722b */ /* 0x000fd0000000083a */
[----:B------:R-:W-:-:S08]  /*4330*/  DFMA R48, R52, R54, R48 ;  /* 0x000000363430722b */ /* 0x000fd00000000030 */
[----:B------:R-:W-:-:S08]  /*4340*/  DFMA R60, R60, R56, R48 ;  /* 0x000000383c3c722b */ /* 0x000fd00000000030 */
[----:B------:R-:W-:-:S08]  /*4350*/  DADD R52, R58, R60 ;  /* 0x000000003a347229 */ /* 0x000fd0000000003c */
[--C-:B------:R-:W-:Y:S02]  /*4360*/  DADD R48, R46, R52.reuse ;  /* 0x000000002e307229 */ /* 0x100fe40000000034 */
[----:B------:R-:W-:-:S06]  /*4370*/  DADD R58, R58, -R52 ;  /* 0x000000003a3a7229 */ /* 0x000fcc0000000834 */
[----:B------:R-:W-:Y:S02]  /*4380*/  DADD R46, R46, -R48 ;  /* 0x000000002e2e7229 */ /* 0x000fe40000000830 */
[----:B------:R-:W-:-:S06]  /*4390*/  DADD R58, R60, R58 ;  /* 0x000000003c3a7229 */ /* 0x000fcc000000003a */
[----:B------:R-:W-:-:S08]  /*43a0*/  DADD R46, R52, R46 ;  /* 0x00000000342e7229 */ /* 0x000fd0000000002e */
[----:B------:R-:W-:-:S08]  /*43b0*/  DADD R46, R58, R46 ;  /* 0x000000003a2e7229 */ /* 0x000fd0000000002e */
[----:B------:R-:W-:Y:S02]  /*43c0*/  DADD R50, R50, R46 ;  /* 0x0000000032327229 */ /* 0x000fe4000000002e */
[----:B------:R-:W-:Y:S01]  /*43d0*/  DADD R46, R44, -UR4 ;  /* 0x800000042c2e7e29 */ /* 0x000fe20008000000 */
[----:B------:R-:W-:Y:S01]  /*43e0*/  UMOV UR4, 0xfefa39ef ;  /* 0xfefa39ef00047882 */ /* 0x000fe20000000000 */
[----:B------:R-:W-:-:S04]  /*43f0*/  UMOV UR5, 0x3fe62e42 ;  /* 0x3fe62e4200057882 */ /* 0x000fc80000000000 */
[----:B------:R-:W-:-:S08]  /*4400*/  DADD R52, R48, R50 ;  /* 0x0000000030347229 */ /* 0x000fd00000000032 */
[--C-:B------:R-:W-:Y:S02]  /*4410*/  DFMA R44, R46, UR4, R52.reuse ;  /* 0x000000042e2c7c2b */ /* 0x100fe40008000034 */
[----:B------:R-:W-:-:S06]  /*4420*/  DADD R54, R48, -R52 ;  /* 0x0000000030367229 */ /* 0x000fcc0000000834 */
[----:B------:R-:W-:Y:S02]  /*4430*/  DFMA R48, R46, -UR4, R44 ;  /* 0x800000042e307c2b */ /* 0x000fe4000800002c */
[----:B------:R-:W-:-:S06]  /*4440*/  DADD R54, R50, R54 ;  /* 0x0000000032367229 */ /* 0x000fcc0000000036 */
[----:B------:R-:W-:Y:S01]  /*4450*/  DADD R48, -R52, R48 ;  /* 0x0000000034307229 */ /* 0x000fe20000000130 */
[----:B------:R-:W-:Y:S01]  /*4460*/  MOV R52, 0x652b82fe ;  /* 0x652b82fe00347802 */ /* 0x000fe20000000f00 */
[----:B------:R-:W-:-:S06]  /*4470*/  IMAD.MOV.U32 R53, RZ, RZ, 0x3ff71547 ;  /* 0x3ff71547ff357424 */ /* 0x000fcc00078e00ff */
[----:B------:R-:W-:-:S08]  /*4480*/  DADD R48, R54, -R48 ;  /* 0x0000000036307229 */ /* 0x000fd00000000830 */
[----:B------:R-:W-:-:S08]  /*4490*/  DFMA R48, R46, UR6, R48 ;  /* 0x000000062e307c2b */ /* 0x000fd00008000030 */
[----:B------:R-:W-:-:S08]  /*44a0*/  DADD R46, R44, R48 ;  /* 0x000000002c2e7229 */ /* 0x000fd00000000030 */
[----:B------:R-:W-:Y:S02]  /*44b0*/  DADD R50, R44, -R46 ;  /* 0x000000002c327229 */ /* 0x000fe4000000082e */
[----:B------:R-:W-:-:S06]  /*44c0*/  DMUL R44, R46, 1.5 ;  /* 0x3ff800002e2c7828 */ /* 0x000fcc0000000000 */
[----:B------:R-:W-:Y:S02]  /*44d0*/  DADD R48, R48, R50 ;  /* 0x0000000030307229 */ /* 0x000fe40000000032 */
[----:B------:R-:W-:-:S08]  /*44e0*/  DFMA R46, R46, 1.5, -R44 ;  /* 0x3ff800002e2e782b */ /* 0x000fd0000000082c */
[----:B------:R-:W-:-:S08]  /*44f0*/  DFMA R48, R48, 1.5, R46 ;  /* 0x3ff800003030782b */ /* 0x000fd0000000002e */
[----:B------:R-:W-:-:S08]  /*4500*/  DADD R54, R44, R48 ;  /* 0x000000002c367229 */ /* 0x000fd00000000030 */
[----:B------:R-:W-:Y:S02]  /*4510*/  DFMA R52, R54, R52, 6.75539944105574400000e+15 ;  /* 0x433800003634742b */ /* 0x000fe40000000034 */
[----:B------:R-:W-:Y:S01]  /*4520*/  FSETP.GEU.AND P0, PT, |R55|, 4.1917929649353027344, PT ;  /* 0x4086232b3700780b */ /* 0x000fe20003f0e200 */
[----:B------:R-:W-:-:S05]  /*4530*/  DADD R44, R44, -R54 ;  /* 0x000000002c2c7229 */ /* 0x000fca0000000836 */
[----:B------:R-:W-:-:S03]  /*4540*/  DADD R46, R52, -6.75539944105574400000e+15 ;  /* 0xc3380000342e7429 */ /* 0x000fc60000000000 */
[----:B------:R-:W-:-:S05]  /*4550*/  DADD R48, R48, R44 ;  /* 0x0000000030307229 */ /* 0x000fca000000002c */
[----:B------:R-:W-:Y:S01]  /*4560*/  DFMA R50, R46, -UR4, R54 ;  /* 0x800000042e327c2b */ /* 0x000fe20008000036 */
[----:B------:R-:W-:Y:S01]  /*4570*/  UMOV UR4, 0x3b39803f ;  /* 0x3b39803f00047882 */ /* 0x000fe20000000000 */
[----:B------:R-:W-:-:S06]  /*4580*/  UMOV UR5, 0x3c7abc9e ;  /* 0x3c7abc9e00057882 */ /* 0x000fcc0000000000 */
[----:B------:R-:W-:Y:S01]  /*4590*/  DFMA R50, R46, -UR4, R50 ;  /* 0x800000042e327c2b */ /* 0x000fe20008000032 */
[----:B------:R-:W-:Y:S01]  /*45a0*/  UMOV UR4, 0x69ce2bdf ;  /* 0x69ce2bdf00047882 */ /* 0x000fe20000000000 */
[----:B------:R-:W-:Y:S01]  /*45b0*/  IMAD.MOV.U32 R46, RZ, RZ, -0x35dec16 ;  /* 0xfca213eaff2e7424 */ /* 0x000fe200078e00ff */
[----:B------:R-:W-:Y:S01]  /*45c0*/  MOV R47, 0x3e928af3 ;  /* 0x3e928af3002f7802 */ /* 0x000fe20000000f00 */
[----:B------:R-:W-:-:S05]  /*45d0*/  UMOV UR5, 0x3e5ade15 ;  /* 0x3e5ade1500057882 */ /* 0x000fca0000000000 */
[----:B------:R-:W-:Y:S01]  /*45e0*/  DFMA R46, R50, UR4, R46 ;  /* 0x00000004322e7c2b */ /* 0x000fe2000800002e */
[----:B------:R-:W-:Y:S01]  /*45f0*/  UMOV UR4, 0x62401315 ;  /* 0x6240131500047882 */ /* 0x000fe20000000000 */
[----:B------:R-:W-:-:S06]  /*4600*/  UMOV UR5, 0x3ec71dee ;  /* 0x3ec71dee00057882 */ /* 0x000fcc0000000000 */
[----:B------:R-:W-:Y:S01]  /*4610*/  DFMA R46, R50, R46, UR4 ;  /* 0x00000004322e7e2b */ /* 0x000fe2000800002e */
        /* <DEDUP_REMOVED lines=20> */
[----:B------:R-:W-:-:S08]  /*4760*/  DFMA R46, R50, R46, UR4 ;  /* 0x00000004322e7e2b */ /* 0x000fd0000800002e */
[----:B------:R-:W-:-:S08]  /*4770*/  DFMA R46, R50, R46, 1 ;  /* 0x3ff00000322e742b */ /* 0x000fd0000000002e */
[----:B------:R-:W-:-:S10]  /*4780*/  DFMA R46, R50, R46, 1 ;  /* 0x3ff00000322e742b */ /* 0x000fd4000000002e */
[----:B------:R-:W-:Y:S02]  /*4790*/  IMAD R51, R52, 0x100000, R47 ;  /* 0x0010000034337824 */ /* 0x000fe400078e022f */
[----:B------:R-:W-:Y:S01]  /*47a0*/  IMAD.MOV.U32 R50, RZ, RZ, R46 ;  /* 0x000000ffff327224 */ /* 0x000fe200078e002e */
[----:B------:R-:W-:Y:S06]  /*47b0*/  @!P0 BRA `(.L_x_70) ;  /* 0x0000000000308947 */ /* 0x000fec0003800000 */
[----:B------:R-:W-:Y:S01]  /*47c0*/  FSETP.GEU.AND P1, PT, |R55|, 4.2275390625, PT ;  /* 0x408748003700780b */ /* 0x000fe20003f2e200 */
[C---:B------:R-:W-:Y:S02]  /*47d0*/  DADD R50, R54.reuse, +INF ;  /* 0x7ff0000036327429 */ /* 0x040fe40000000000 */
[----:B------:R-:W-:-:S08]  /*47e0*/  DSETP.GEU.AND P0, PT, R54, RZ, PT ;  /* 0x000000ff3600722a */ /* 0x000fd00003f0e000 */
[----:B------:R-:W-:Y:S02]  /*47f0*/  FSEL R50, R50, RZ, P0 ;  /* 0x000000ff32327208 */ /* 0x000fe40000000000 */
[----:B------:R-:W-:Y:S02]  /*4800*/  @!P1 LEA.HI R44, R52, R52, RZ, 0x1 ;  /* 0x00000034342c9211 */ /* 0x000fe400078f08ff */
[----:B------:R-:W-:Y:S02]  /*4810*/  FSEL R51, R51, RZ, P0 ;  /* 0x000000ff33337208 */ /* 0x000fe40000000000 */
[----:B------:R-:W-:-:S04]  /*4820*/  @!P1 SHF.R.S32.HI R44, RZ, 0x1, R44 ;  /* 0x00000001ff2c9819 */ /* 0x000fc8000001142c */
[----:B------:R-:W-:Y:S01]  /*4830*/  @!P1 IADD3 R45, PT, PT, R52, -R44, RZ ;  /* 0x8000002c342d9210 */ /* 0x000fe20007ffe0ff */
[----:B------:R-:W-:Y:S02]  /*4840*/  @!P1 IMAD R47, R44, 0x100000, R47 ;  /* 0x001000002c2f9824 */ /* 0x000fe400078e022f */
[----:B------:R-:W-:Y:S01]  /*4850*/  @!P1 IMAD.MOV.U32 R44, RZ, RZ, RZ ;  /* 0x000000ffff2c9224 */ /* 0x000fe200078e00ff */
[----:B------:R-:W-:-:S06]  /*4860*/  @!P1 LEA R45, R45, 0x3ff00000, 0x14 ;  /* 0x3ff000002d2d9811 */ /* 0x000fcc00078ea0ff */
[----:B------:R-:W-:-:S11]  /*4870*/  @!P1 DMUL R50, R46, R44 ;  /* 0x0000002c2e329228 */ /* 0x000fd60000000000 */
.L_x_70:
[----:B------:R-:W-:Y:S01]  /*4880*/  DFMA R48, R48, R50, R50 ;  /* 0x000000323030722b */ /* 0x000fe20000000032 */
[----:B------:R-:W-:Y:S01]  /*4890*/  MOV R46, R0 ;  /* 0x00000000002e7202 */ /* 0x000fe20000000f00 */
[----:B------:R-:W-:Y:S01]  /*48a0*/  DSETP.NEU.AND P0, PT, |R50|, +INF , PT ;  /* 0x7ff000003200742a */ /* 0x000fe20003f0d200 */
[----:B------:R-:W-:-:S07]  /*48b0*/  IMAD.MOV.U32 R47, RZ, RZ, 0x0 ;  /* 0x00000000ff2f7424 */ /* 0x000fce00078e00ff */
[----:B------:R-:W-:Y:S02]  /*48c0*/  FSEL R44, R50, R48, !P0 ;  /* 0x00000030322c7208 */ /* 0x000fe40004000000 */
[----:B------:R-:W-:Y:S01]  /*48d0*/  FSEL R48, R51, R49, !P0 ;  /* 0x0000003133307208 */ /* 0x000fe20004000000 */
[----:B------:R-:W-:Y:S06]  /*48e0*/  RET.REL.NODEC R46 `(_Z8run_stepiiPdS_S_S_S_S_S_PiS_S_S_) ;  /* 0xffffffb42ec47950 */ /* 0x000fec0003c3ffff */
.L_x_71:
[----:B------:R-:W-:-:S00]  /*48f0*/  BRA `(.L_x_71) ;  /* 0xfffffffc00fc7947 */ /* 0x000fc0000383ffff */
[----:B------:R-:W-:-:S00]  /*4900*/  NOP ;  /* 0x0000000000007918 */ /* 0x000fc00000000000 */
[----:B------:R-:W-:-:S00]  /*4910*/  NOP ;  /* 0x0000000000007918 */ /* 0x000fc00000000000 */
[----:B------:R-:W-:-:S00]  /*4920*/  NOP ;  /* 0x0000000000007918 */ /* 0x000fc00000000000 */
[----:B------:R-:W-:-:S00]  /*4930*/  NOP ;  /* 0x0000000000007918 */ /* 0x000fc00000000000 */
[----:B------:R-:W-:-:S00]  /*4940*/  NOP ;  /* 0x0000000000007918 */ /* 0x000fc00000000000 */
[----:B------:R-:W-:-:S00]  /*4950*/  NOP ;  /* 0x0000000000007918 */ /* 0x000fc00000000000 */
[----:B------:R-:W-:-:S00]  /*4960*/  NOP ;  /* 0x0000000000007918 */ /* 0x000fc00000000000 */
[----:B------:R-:W-:-:S00]  /*4970*/  NOP ;  /* 0x0000000000007918 */ /* 0x000fc00000000000 */
.L_x_73:


//--------------------- .nv.shared.reserved.0     --------------------------
	.section	.nv.shared.reserved.0,"aw",@nobits
	.weak		__nv_reservedSMEM_offset_0_alias
	.size		__nv_reservedSMEM_offset_0_alias, 0, 64
	.other		__nv_reservedSMEM_offset_0_alias,@"STO_CUDA_RESERVED_SHARED STV_DEFAULT"
__nv_reservedSMEM_offset_0_alias:
	.zero		0
	.zero		64


//--------------------- .nv.constant0._Z8run_stepiiPdS_S_S_S_S_S_PiS_S_S_ --------------------------
	.section	.nv.constant0._Z8run_stepiiPdS_S_S_S_S_S_PiS_S_S_,"a",@progbits
	.sectionflags	@""
	.align	4
.nv.constant0._Z8run_stepiiPdS_S_S_S_S_S_PiS_S_S_:
	.zero		992


//--------------------- SYMBOLS --------------------------

	.type		.nv.reservedSmem.offset0,@object
	.size		.nv.reservedSmem.offset0,0x4
